//
// Generated by NVIDIA NVVM Compiler
//
// Compiler Build ID: CL-36424714
// Cuda compilation tools, release 13.0, V13.0.88
// Based on NVVM 20.0.0
//

.version 9.0
.target sm_100
.address_size 64

	// .globl	rmat_kernel
.global .align 4 .b8 precalc_xorwow_matrix[102400];
.global .align 4 .b8 precalc_xorwow_offset_matrix[102400];
.global .align 4 .b8 mrg32k3aM1[2304];
.global .align 4 .b8 mrg32k3aM2[2304];
.global .align 4 .b8 mrg32k3aM1SubSeq[2016];
.global .align 4 .b8 mrg32k3aM2SubSeq[2016];
.global .align 4 .b8 mrg32k3aM1Seq[2304];
.global .align 4 .b8 mrg32k3aM2Seq[2304];
.const .align 8 .b8 __cr_lgamma_table[72];

.visible .entry rmat_kernel(
	.param .u64 .ptr .align 1 rmat_kernel_param_0,
	.param .u64 .ptr .align 1 rmat_kernel_param_1,
	.param .u32 rmat_kernel_param_2,
	.param .f32 rmat_kernel_param_3,
	.param .f32 rmat_kernel_param_4,
	.param .f32 rmat_kernel_param_5,
	.param .f32 rmat_kernel_param_6,
	.param .u64 rmat_kernel_param_7,
	.param .u32 rmat_kernel_param_8
)
{
	.local .align 8 .b8 	__local_depot0[48];
	.reg .b64 	%SP;
	.reg .b64 	%SPL;
	.reg .pred 	%p<155>;
	.reg .b32 	%r<2617>;
	.reg .b32 	%f<20>;
	.reg .b64 	%rd<58>;

	mov.u64 	%SPL, __local_depot0;
	ld.param.u64 	%rd22, [rmat_kernel_param_0];
	ld.param.u64 	%rd20, [rmat_kernel_param_1];
	ld.param.u32 	%r1179, [rmat_kernel_param_2];
	ld.param.f32 	%f10, [rmat_kernel_param_3];
	ld.param.f32 	%f11, [rmat_kernel_param_4];
	ld.param.f32 	%f12, [rmat_kernel_param_5];
	ld.param.u64 	%rd21, [rmat_kernel_param_7];
	ld.param.u32 	%r1180, [rmat_kernel_param_8];
	cvta.to.global.u64 	%rd1, %rd20;
	cvta.to.global.u64 	%rd2, %rd22;
	mov.u32 	%r1181, %ctaid.x;
	mov.u32 	%r1, %ntid.x;
	mov.u32 	%r1182, %tid.x;
	mad.lo.s32 	%r2001, %r1181, %r1, %r1182;
	setp.ge.s32 	%p1, %r2001, %r1180;
	@%p1 bra 	$L__BB0_283;
	add.u64 	%rd3, %SPL, 0;
	cvt.u32.u64 	%r1183, %rd21;
	xor.b32  	%r1184, %r1183, -1429050551;
	mul.lo.s32 	%r1185, %r1184, 1099087573;
	{ .reg .b32 tmp; mov.b64 {tmp, %r1186}, %rd21; }
	xor.b32  	%r1187, %r1186, -136515619;
	mul.lo.s32 	%r1188, %r1187, -1703105765;
	add.s32 	%r1189, %r1185, %r1188;
	add.s32 	%r3, %r1189, 6615241;
	add.s32 	%r4, %r1185, 123456789;
	xor.b32  	%r5, %r1185, 362436069;
	add.s32 	%r6, %r1188, 521288629;
	xor.b32  	%r7, %r1188, 88675123;
	add.s32 	%r8, %r1185, 5783321;
	setp.gt.s32 	%p2, %r1179, 0;
	add.f32 	%f1, %f10, %f11;
	add.f32 	%f2, %f1, %f12;
	mov.u32 	%r1190, %nctaid.x;
	mul.lo.s32 	%r9, %r1, %r1190;
	@%p2 bra 	$L__BB0_2;
	bra.uni 	$L__BB0_167;
$L__BB0_2:
	and.b32  	%r10, %r1179, 3;
$L__BB0_3:
	cvt.s64.s32 	%rd56, %r2001;
	st.local.u32 	[%rd3+4], %r4;
	st.local.v2.u32 	[%rd3+8], {%r5, %r6};
	st.local.v2.u32 	[%rd3+16], {%r7, %r8};
	setp.eq.s32 	%p66, %r2001, 0;
	mov.u32 	%r2112, %r8;
	mov.u32 	%r2113, %r7;
	mov.u32 	%r2114, %r6;
	mov.u32 	%r2115, %r5;
	mov.u32 	%r2116, %r4;
	@%p66 bra 	$L__BB0_117;
	mov.b32 	%r2007, 0;
	mov.u32 	%r2112, %r8;
	mov.u32 	%r2113, %r7;
	mov.u32 	%r2114, %r6;
	mov.u32 	%r2115, %r5;
	mov.u32 	%r2116, %r4;
$L__BB0_5:
	mov.u64 	%rd5, %rd56;
	and.b64  	%rd6, %rd5, 3;
	setp.eq.s64 	%p67, %rd6, 0;
	@%p67 bra 	$L__BB0_116;
	mul.wide.u32 	%rd39, %r2007, 3200;
	mov.u64 	%rd40, precalc_xorwow_matrix;
	add.s64 	%rd11, %rd40, %rd39;
	mov.b32 	%r2112, 0;
	mov.u32 	%r2113, %r2112;
	mov.u32 	%r2114, %r2112;
	mov.u32 	%r2115, %r2112;
	mov.u32 	%r2116, %r2112;
	mov.u32 	%r2013, %r2112;
$L__BB0_7:
	mul.wide.u32 	%rd41, %r2013, 4;
	add.s64 	%rd42, %rd3, %rd41;
	ld.local.u32 	%r24, [%rd42+4];
	shl.b32 	%r25, %r2013, 5;
	mov.b32 	%r2019, 0;
$L__BB0_8:
	.pragma "nounroll";
	shr.u32 	%r1549, %r24, %r2019;
	and.b32  	%r1550, %r1549, 1;
	setp.eq.b32 	%p68, %r1550, 1;
	add.s32 	%r1551, %r25, %r2019;
	mul.lo.s32 	%r1552, %r1551, 5;
	mul.wide.u32 	%rd43, %r1552, 4;
	add.s64 	%rd7, %rd11, %rd43;
	@%p68 bra 	$L__BB0_148;
$L__BB0_9:
	and.b32  	%r1559, %r1549, 2;
	setp.eq.s32 	%p69, %r1559, 0;
	@%p69 bra 	$L__BB0_11;
	ld.global.u32 	%r1560, [%rd7+20];
	xor.b32  	%r2116, %r2116, %r1560;
	ld.global.u32 	%r1561, [%rd7+24];
	xor.b32  	%r2115, %r2115, %r1561;
	ld.global.u32 	%r1562, [%rd7+28];
	xor.b32  	%r2114, %r2114, %r1562;
	ld.global.u32 	%r1563, [%rd7+32];
	xor.b32  	%r2113, %r2113, %r1563;
	ld.global.u32 	%r1564, [%rd7+36];
	xor.b32  	%r2112, %r2112, %r1564;
$L__BB0_11:
	and.b32  	%r1566, %r1549, 4;
	setp.eq.s32 	%p70, %r1566, 0;
	@%p70 bra 	$L__BB0_13;
	ld.global.u32 	%r1567, [%rd7+40];
	xor.b32  	%r2116, %r2116, %r1567;
	ld.global.u32 	%r1568, [%rd7+44];
	xor.b32  	%r2115, %r2115, %r1568;
	ld.global.u32 	%r1569, [%rd7+48];
	xor.b32  	%r2114, %r2114, %r1569;
	ld.global.u32 	%r1570, [%rd7+52];
	xor.b32  	%r2113, %r2113, %r1570;
	ld.global.u32 	%r1571, [%rd7+56];
	xor.b32  	%r2112, %r2112, %r1571;
$L__BB0_13:
	and.b32  	%r1573, %r1549, 8;
	setp.eq.s32 	%p71, %r1573, 0;
	@%p71 bra 	$L__BB0_15;
	ld.global.u32 	%r1574, [%rd7+60];
	xor.b32  	%r2116, %r2116, %r1574;
	ld.global.u32 	%r1575, [%rd7+64];
	xor.b32  	%r2115, %r2115, %r1575;
	ld.global.u32 	%r1576, [%rd7+68];
	xor.b32  	%r2114, %r2114, %r1576;
	ld.global.u32 	%r1577, [%rd7+72];
	xor.b32  	%r2113, %r2113, %r1577;
	ld.global.u32 	%r1578, [%rd7+76];
	xor.b32  	%r2112, %r2112, %r1578;
$L__BB0_15:
	and.b32  	%r1580, %r1549, 16;
	setp.eq.s32 	%p72, %r1580, 0;
	@%p72 bra 	$L__BB0_17;
	ld.global.u32 	%r1581, [%rd7+80];
	xor.b32  	%r2116, %r2116, %r1581;
	ld.global.u32 	%r1582, [%rd7+84];
	xor.b32  	%r2115, %r2115, %r1582;
	ld.global.u32 	%r1583, [%rd7+88];
	xor.b32  	%r2114, %r2114, %r1583;
	ld.global.u32 	%r1584, [%rd7+92];
	xor.b32  	%r2113, %r2113, %r1584;
	ld.global.u32 	%r1585, [%rd7+96];
	xor.b32  	%r2112, %r2112, %r1585;
$L__BB0_17:
	and.b32  	%r1587, %r1549, 32;
	setp.eq.s32 	%p73, %r1587, 0;
	@%p73 bra 	$L__BB0_19;
	ld.global.u32 	%r1588, [%rd7+100];
	xor.b32  	%r2116, %r2116, %r1588;
	ld.global.u32 	%r1589, [%rd7+104];
	xor.b32  	%r2115, %r2115, %r1589;
	ld.global.u32 	%r1590, [%rd7+108];
	xor.b32  	%r2114, %r2114, %r1590;
	ld.global.u32 	%r1591, [%rd7+112];
	xor.b32  	%r2113, %r2113, %r1591;
	ld.global.u32 	%r1592, [%rd7+116];
	xor.b32  	%r2112, %r2112, %r1592;
$L__BB0_19:
	and.b32  	%r1594, %r1549, 64;
	setp.eq.s32 	%p74, %r1594, 0;
	@%p74 bra 	$L__BB0_21;
	ld.global.u32 	%r1595, [%rd7+120];
	xor.b32  	%r2116, %r2116, %r1595;
	ld.global.u32 	%r1596, [%rd7+124];
	xor.b32  	%r2115, %r2115, %r1596;
	ld.global.u32 	%r1597, [%rd7+128];
	xor.b32  	%r2114, %r2114, %r1597;
	ld.global.u32 	%r1598, [%rd7+132];
	xor.b32  	%r2113, %r2113, %r1598;
	ld.global.u32 	%r1599, [%rd7+136];
	xor.b32  	%r2112, %r2112, %r1599;
$L__BB0_21:
	and.b32  	%r1601, %r1549, 128;
	setp.eq.s32 	%p75, %r1601, 0;
	@%p75 bra 	$L__BB0_23;
	ld.global.u32 	%r1602, [%rd7+140];
	xor.b32  	%r2116, %r2116, %r1602;
	ld.global.u32 	%r1603, [%rd7+144];
	xor.b32  	%r2115, %r2115, %r1603;
	ld.global.u32 	%r1604, [%rd7+148];
	xor.b32  	%r2114, %r2114, %r1604;
	ld.global.u32 	%r1605, [%rd7+152];
	xor.b32  	%r2113, %r2113, %r1605;
	ld.global.u32 	%r1606, [%rd7+156];
	xor.b32  	%r2112, %r2112, %r1606;
$L__BB0_23:
	and.b32  	%r1608, %r1549, 256;
	setp.eq.s32 	%p76, %r1608, 0;
	@%p76 bra 	$L__BB0_25;
	ld.global.u32 	%r1609, [%rd7+160];
	xor.b32  	%r2116, %r2116, %r1609;
	ld.global.u32 	%r1610, [%rd7+164];
	xor.b32  	%r2115, %r2115, %r1610;
	ld.global.u32 	%r1611, [%rd7+168];
	xor.b32  	%r2114, %r2114, %r1611;
	ld.global.u32 	%r1612, [%rd7+172];
	xor.b32  	%r2113, %r2113, %r1612;
	ld.global.u32 	%r1613, [%rd7+176];
	xor.b32  	%r2112, %r2112, %r1613;
$L__BB0_25:
	and.b32  	%r1615, %r1549, 512;
	setp.eq.s32 	%p77, %r1615, 0;
	@%p77 bra 	$L__BB0_27;
	ld.global.u32 	%r1616, [%rd7+180];
	xor.b32  	%r2116, %r2116, %r1616;
	ld.global.u32 	%r1617, [%rd7+184];
	xor.b32  	%r2115, %r2115, %r1617;
	ld.global.u32 	%r1618, [%rd7+188];
	xor.b32  	%r2114, %r2114, %r1618;
	ld.global.u32 	%r1619, [%rd7+192];
	xor.b32  	%r2113, %r2113, %r1619;
	ld.global.u32 	%r1620, [%rd7+196];
	xor.b32  	%r2112, %r2112, %r1620;
$L__BB0_27:
	and.b32  	%r1622, %r1549, 1024;
	setp.eq.s32 	%p78, %r1622, 0;
	@%p78 bra 	$L__BB0_29;
	ld.global.u32 	%r1623, [%rd7+200];
	xor.b32  	%r2116, %r2116, %r1623;
	ld.global.u32 	%r1624, [%rd7+204];
	xor.b32  	%r2115, %r2115, %r1624;
	ld.global.u32 	%r1625, [%rd7+208];
	xor.b32  	%r2114, %r2114, %r1625;
	ld.global.u32 	%r1626, [%rd7+212];
	xor.b32  	%r2113, %r2113, %r1626;
	ld.global.u32 	%r1627, [%rd7+216];
	xor.b32  	%r2112, %r2112, %r1627;
$L__BB0_29:
	and.b32  	%r1629, %r1549, 2048;
	setp.eq.s32 	%p79, %r1629, 0;
	@%p79 bra 	$L__BB0_31;
	ld.global.u32 	%r1630, [%rd7+220];
	xor.b32  	%r2116, %r2116, %r1630;
	ld.global.u32 	%r1631, [%rd7+224];
	xor.b32  	%r2115, %r2115, %r1631;
	ld.global.u32 	%r1632, [%rd7+228];
	xor.b32  	%r2114, %r2114, %r1632;
	ld.global.u32 	%r1633, [%rd7+232];
	xor.b32  	%r2113, %r2113, %r1633;
	ld.global.u32 	%r1634, [%rd7+236];
	xor.b32  	%r2112, %r2112, %r1634;
$L__BB0_31:
	and.b32  	%r1636, %r1549, 4096;
	setp.eq.s32 	%p80, %r1636, 0;
	@%p80 bra 	$L__BB0_33;
	ld.global.u32 	%r1637, [%rd7+240];
	xor.b32  	%r2116, %r2116, %r1637;
	ld.global.u32 	%r1638, [%rd7+244];
	xor.b32  	%r2115, %r2115, %r1638;
	ld.global.u32 	%r1639, [%rd7+248];
	xor.b32  	%r2114, %r2114, %r1639;
	ld.global.u32 	%r1640, [%rd7+252];
	xor.b32  	%r2113, %r2113, %r1640;
	ld.global.u32 	%r1641, [%rd7+256];
	xor.b32  	%r2112, %r2112, %r1641;
$L__BB0_33:
	and.b32  	%r1643, %r1549, 8192;
	setp.eq.s32 	%p81, %r1643, 0;
	@%p81 bra 	$L__BB0_35;
	ld.global.u32 	%r1644, [%rd7+260];
	xor.b32  	%r2116, %r2116, %r1644;
	ld.global.u32 	%r1645, [%rd7+264];
	xor.b32  	%r2115, %r2115, %r1645;
	ld.global.u32 	%r1646, [%rd7+268];
	xor.b32  	%r2114, %r2114, %r1646;
	ld.global.u32 	%r1647, [%rd7+272];
	xor.b32  	%r2113, %r2113, %r1647;
	ld.global.u32 	%r1648, [%rd7+276];
	xor.b32  	%r2112, %r2112, %r1648;
$L__BB0_35:
	and.b32  	%r1650, %r1549, 16384;
	setp.eq.s32 	%p82, %r1650, 0;
	@%p82 bra 	$L__BB0_37;
	ld.global.u32 	%r1651, [%rd7+280];
	xor.b32  	%r2116, %r2116, %r1651;
	ld.global.u32 	%r1652, [%rd7+284];
	xor.b32  	%r2115, %r2115, %r1652;
	ld.global.u32 	%r1653, [%rd7+288];
	xor.b32  	%r2114, %r2114, %r1653;
	ld.global.u32 	%r1654, [%rd7+292];
	xor.b32  	%r2113, %r2113, %r1654;
	ld.global.u32 	%r1655, [%rd7+296];
	xor.b32  	%r2112, %r2112, %r1655;
$L__BB0_37:
	and.b32  	%r1657, %r1549, 32768;
	setp.eq.s32 	%p83, %r1657, 0;
	@%p83 bra 	$L__BB0_39;
	ld.global.u32 	%r1658, [%rd7+300];
	xor.b32  	%r2116, %r2116, %r1658;
	ld.global.u32 	%r1659, [%rd7+304];
	xor.b32  	%r2115, %r2115, %r1659;
	ld.global.u32 	%r1660, [%rd7+308];
	xor.b32  	%r2114, %r2114, %r1660;
	ld.global.u32 	%r1661, [%rd7+312];
	xor.b32  	%r2113, %r2113, %r1661;
	ld.global.u32 	%r1662, [%rd7+316];
	xor.b32  	%r2112, %r2112, %r1662;
$L__BB0_39:
	add.s32 	%r2019, %r2019, 16;
	setp.ne.s32 	%p84, %r2019, 32;
	@%p84 bra 	$L__BB0_8;
	mad.lo.s32 	%r1663, %r2013, -31, %r25;
	add.s32 	%r2013, %r1663, 1;
	setp.eq.s32 	%p85, %r2013, 5;
	@%p85 bra 	$L__BB0_41;
	bra.uni 	$L__BB0_7;
$L__BB0_41:
	st.local.u32 	[%rd3+4], %r2116;
	st.local.v2.u32 	[%rd3+8], {%r2115, %r2114};
	st.local.v2.u32 	[%rd3+16], {%r2113, %r2112};
	setp.eq.s64 	%p86, %rd6, 1;
	@%p86 bra 	$L__BB0_116;
	mov.b32 	%r2112, 0;
	mov.u32 	%r2113, %r2112;
	mov.u32 	%r2114, %r2112;
	mov.u32 	%r2115, %r2112;
	mov.u32 	%r2116, %r2112;
	mov.u32 	%r2105, %r2112;
$L__BB0_43:
	mul.wide.u32 	%rd44, %r2105, 4;
	add.s64 	%rd45, %rd3, %rd44;
	ld.local.u32 	%r195, [%rd45+4];
	shl.b32 	%r196, %r2105, 5;
	mov.b32 	%r2111, 0;
$L__BB0_44:
	.pragma "nounroll";
	shr.u32 	%r1666, %r195, %r2111;
	and.b32  	%r1667, %r1666, 1;
	setp.eq.b32 	%p87, %r1667, 1;
	not.pred 	%p88, %p87;
	add.s32 	%r1668, %r196, %r2111;
	mul.lo.s32 	%r1669, %r1668, 5;
	mul.wide.u32 	%rd46, %r1669, 4;
	add.s64 	%rd8, %rd11, %rd46;
	@%p88 bra 	$L__BB0_46;
	ld.global.u32 	%r1670, [%rd8];
	xor.b32  	%r2116, %r2116, %r1670;
	ld.global.u32 	%r1671, [%rd8+4];
	xor.b32  	%r2115, %r2115, %r1671;
	ld.global.u32 	%r1672, [%rd8+8];
	xor.b32  	%r2114, %r2114, %r1672;
	ld.global.u32 	%r1673, [%rd8+12];
	xor.b32  	%r2113, %r2113, %r1673;
	ld.global.u32 	%r1674, [%rd8+16];
	xor.b32  	%r2112, %r2112, %r1674;
$L__BB0_46:
	and.b32  	%r1676, %r1666, 2;
	setp.eq.s32 	%p89, %r1676, 0;
	@%p89 bra 	$L__BB0_48;
	ld.global.u32 	%r1677, [%rd8+20];
	xor.b32  	%r2116, %r2116, %r1677;
	ld.global.u32 	%r1678, [%rd8+24];
	xor.b32  	%r2115, %r2115, %r1678;
	ld.global.u32 	%r1679, [%rd8+28];
	xor.b32  	%r2114, %r2114, %r1679;
	ld.global.u32 	%r1680, [%rd8+32];
	xor.b32  	%r2113, %r2113, %r1680;
	ld.global.u32 	%r1681, [%rd8+36];
	xor.b32  	%r2112, %r2112, %r1681;
$L__BB0_48:
	and.b32  	%r1683, %r1666, 4;
	setp.eq.s32 	%p90, %r1683, 0;
	@%p90 bra 	$L__BB0_50;
	ld.global.u32 	%r1684, [%rd8+40];
	xor.b32  	%r2116, %r2116, %r1684;
	ld.global.u32 	%r1685, [%rd8+44];
	xor.b32  	%r2115, %r2115, %r1685;
	ld.global.u32 	%r1686, [%rd8+48];
	xor.b32  	%r2114, %r2114, %r1686;
	ld.global.u32 	%r1687, [%rd8+52];
	xor.b32  	%r2113, %r2113, %r1687;
	ld.global.u32 	%r1688, [%rd8+56];
	xor.b32  	%r2112, %r2112, %r1688;
$L__BB0_50:
	and.b32  	%r1690, %r1666, 8;
	setp.eq.s32 	%p91, %r1690, 0;
	@%p91 bra 	$L__BB0_52;
	ld.global.u32 	%r1691, [%rd8+60];
	xor.b32  	%r2116, %r2116, %r1691;
	ld.global.u32 	%r1692, [%rd8+64];
	xor.b32  	%r2115, %r2115, %r1692;
	ld.global.u32 	%r1693, [%rd8+68];
	xor.b32  	%r2114, %r2114, %r1693;
	ld.global.u32 	%r1694, [%rd8+72];
	xor.b32  	%r2113, %r2113, %r1694;
	ld.global.u32 	%r1695, [%rd8+76];
	xor.b32  	%r2112, %r2112, %r1695;
$L__BB0_52:
	and.b32  	%r1697, %r1666, 16;
	setp.eq.s32 	%p92, %r1697, 0;
	@%p92 bra 	$L__BB0_54;
	ld.global.u32 	%r1698, [%rd8+80];
	xor.b32  	%r2116, %r2116, %r1698;
	ld.global.u32 	%r1699, [%rd8+84];
	xor.b32  	%r2115, %r2115, %r1699;
	ld.global.u32 	%r1700, [%rd8+88];
	xor.b32  	%r2114, %r2114, %r1700;
	ld.global.u32 	%r1701, [%rd8+92];
	xor.b32  	%r2113, %r2113, %r1701;
	ld.global.u32 	%r1702, [%rd8+96];
	xor.b32  	%r2112, %r2112, %r1702;
$L__BB0_54:
	and.b32  	%r1704, %r1666, 32;
	setp.eq.s32 	%p93, %r1704, 0;
	@%p93 bra 	$L__BB0_56;
	ld.global.u32 	%r1705, [%rd8+100];
	xor.b32  	%r2116, %r2116, %r1705;
	ld.global.u32 	%r1706, [%rd8+104];
	xor.b32  	%r2115, %r2115, %r1706;
	ld.global.u32 	%r1707, [%rd8+108];
	xor.b32  	%r2114, %r2114, %r1707;
	ld.global.u32 	%r1708, [%rd8+112];
	xor.b32  	%r2113, %r2113, %r1708;
	ld.global.u32 	%r1709, [%rd8+116];
	xor.b32  	%r2112, %r2112, %r1709;
$L__BB0_56:
	and.b32  	%r1711, %r1666, 64;
	setp.eq.s32 	%p94, %r1711, 0;
	@%p94 bra 	$L__BB0_58;
	ld.global.u32 	%r1712, [%rd8+120];
	xor.b32  	%r2116, %r2116, %r1712;
	ld.global.u32 	%r1713, [%rd8+124];
	xor.b32  	%r2115, %r2115, %r1713;
	ld.global.u32 	%r1714, [%rd8+128];
	xor.b32  	%r2114, %r2114, %r1714;
	ld.global.u32 	%r1715, [%rd8+132];
	xor.b32  	%r2113, %r2113, %r1715;
	ld.global.u32 	%r1716, [%rd8+136];
	xor.b32  	%r2112, %r2112, %r1716;
$L__BB0_58:
	and.b32  	%r1718, %r1666, 128;
	setp.eq.s32 	%p95, %r1718, 0;
	@%p95 bra 	$L__BB0_60;
	ld.global.u32 	%r1719, [%rd8+140];
	xor.b32  	%r2116, %r2116, %r1719;
	ld.global.u32 	%r1720, [%rd8+144];
	xor.b32  	%r2115, %r2115, %r1720;
	ld.global.u32 	%r1721, [%rd8+148];
	xor.b32  	%r2114, %r2114, %r1721;
	ld.global.u32 	%r1722, [%rd8+152];
	xor.b32  	%r2113, %r2113, %r1722;
	ld.global.u32 	%r1723, [%rd8+156];
	xor.b32  	%r2112, %r2112, %r1723;
$L__BB0_60:
	and.b32  	%r1725, %r1666, 256;
	setp.eq.s32 	%p96, %r1725, 0;
	@%p96 bra 	$L__BB0_62;
	ld.global.u32 	%r1726, [%rd8+160];
	xor.b32  	%r2116, %r2116, %r1726;
	ld.global.u32 	%r1727, [%rd8+164];
	xor.b32  	%r2115, %r2115, %r1727;
	ld.global.u32 	%r1728, [%rd8+168];
	xor.b32  	%r2114, %r2114, %r1728;
	ld.global.u32 	%r1729, [%rd8+172];
	xor.b32  	%r2113, %r2113, %r1729;
	ld.global.u32 	%r1730, [%rd8+176];
	xor.b32  	%r2112, %r2112, %r1730;
$L__BB0_62:
	and.b32  	%r1732, %r1666, 512;
	setp.eq.s32 	%p97, %r1732, 0;
	@%p97 bra 	$L__BB0_64;
	ld.global.u32 	%r1733, [%rd8+180];
	xor.b32  	%r2116, %r2116, %r1733;
	ld.global.u32 	%r1734, [%rd8+184];
	xor.b32  	%r2115, %r2115, %r1734;
	ld.global.u32 	%r1735, [%rd8+188];
	xor.b32  	%r2114, %r2114, %r1735;
	ld.global.u32 	%r1736, [%rd8+192];
	xor.b32  	%r2113, %r2113, %r1736;
	ld.global.u32 	%r1737, [%rd8+196];
	xor.b32  	%r2112, %r2112, %r1737;
$L__BB0_64:
	and.b32  	%r1739, %r1666, 1024;
	setp.eq.s32 	%p98, %r1739, 0;
	@%p98 bra 	$L__BB0_66;
	ld.global.u32 	%r1740, [%rd8+200];
	xor.b32  	%r2116, %r2116, %r1740;
	ld.global.u32 	%r1741, [%rd8+204];
	xor.b32  	%r2115, %r2115, %r1741;
	ld.global.u32 	%r1742, [%rd8+208];
	xor.b32  	%r2114, %r2114, %r1742;
	ld.global.u32 	%r1743, [%rd8+212];
	xor.b32  	%r2113, %r2113, %r1743;
	ld.global.u32 	%r1744, [%rd8+216];
	xor.b32  	%r2112, %r2112, %r1744;
$L__BB0_66:
	and.b32  	%r1746, %r1666, 2048;
	setp.eq.s32 	%p99, %r1746, 0;
	@%p99 bra 	$L__BB0_68;
	ld.global.u32 	%r1747, [%rd8+220];
	xor.b32  	%r2116, %r2116, %r1747;
	ld.global.u32 	%r1748, [%rd8+224];
	xor.b32  	%r2115, %r2115, %r1748;
	ld.global.u32 	%r1749, [%rd8+228];
	xor.b32  	%r2114, %r2114, %r1749;
	ld.global.u32 	%r1750, [%rd8+232];
	xor.b32  	%r2113, %r2113, %r1750;
	ld.global.u32 	%r1751, [%rd8+236];
	xor.b32  	%r2112, %r2112, %r1751;
$L__BB0_68:
	and.b32  	%r1753, %r1666, 4096;
	setp.eq.s32 	%p100, %r1753, 0;
	@%p100 bra 	$L__BB0_70;
	ld.global.u32 	%r1754, [%rd8+240];
	xor.b32  	%r2116, %r2116, %r1754;
	ld.global.u32 	%r1755, [%rd8+244];
	xor.b32  	%r2115, %r2115, %r1755;
	ld.global.u32 	%r1756, [%rd8+248];
	xor.b32  	%r2114, %r2114, %r1756;
	ld.global.u32 	%r1757, [%rd8+252];
	xor.b32  	%r2113, %r2113, %r1757;
	ld.global.u32 	%r1758, [%rd8+256];
	xor.b32  	%r2112, %r2112, %r1758;
$L__BB0_70:
	and.b32  	%r1760, %r1666, 8192;
	setp.eq.s32 	%p101, %r1760, 0;
	@%p101 bra 	$L__BB0_72;
	ld.global.u32 	%r1761, [%rd8+260];
	xor.b32  	%r2116, %r2116, %r1761;
	ld.global.u32 	%r1762, [%rd8+264];
	xor.b32  	%r2115, %r2115, %r1762;
	ld.global.u32 	%r1763, [%rd8+268];
	xor.b32  	%r2114, %r2114, %r1763;
	ld.global.u32 	%r1764, [%rd8+272];
	xor.b32  	%r2113, %r2113, %r1764;
	ld.global.u32 	%r1765, [%rd8+276];
	xor.b32  	%r2112, %r2112, %r1765;
$L__BB0_72:
	and.b32  	%r1767, %r1666, 16384;
	setp.eq.s32 	%p102, %r1767, 0;
	@%p102 bra 	$L__BB0_74;
	ld.global.u32 	%r1768, [%rd8+280];
	xor.b32  	%r2116, %r2116, %r1768;
	ld.global.u32 	%r1769, [%rd8+284];
	xor.b32  	%r2115, %r2115, %r1769;
	ld.global.u32 	%r1770, [%rd8+288];
	xor.b32  	%r2114, %r2114, %r1770;
	ld.global.u32 	%r1771, [%rd8+292];
	xor.b32  	%r2113, %r2113, %r1771;
	ld.global.u32 	%r1772, [%rd8+296];
	xor.b32  	%r2112, %r2112, %r1772;
$L__BB0_74:
	and.b32  	%r1774, %r1666, 32768;
	setp.eq.s32 	%p103, %r1774, 0;
	@%p103 bra 	$L__BB0_76;
	ld.global.u32 	%r1775, [%rd8+300];
	xor.b32  	%r2116, %r2116, %r1775;
	ld.global.u32 	%r1776, [%rd8+304];
	xor.b32  	%r2115, %r2115, %r1776;
	ld.global.u32 	%r1777, [%rd8+308];
	xor.b32  	%r2114, %r2114, %r1777;
	ld.global.u32 	%r1778, [%rd8+312];
	xor.b32  	%r2113, %r2113, %r1778;
	ld.global.u32 	%r1779, [%rd8+316];
	xor.b32  	%r2112, %r2112, %r1779;
$L__BB0_76:
	add.s32 	%r2111, %r2111, 16;
	setp.ne.s32 	%p104, %r2111, 32;
	@%p104 bra 	$L__BB0_44;
	mad.lo.s32 	%r1780, %r2105, -31, %r196;
	add.s32 	%r2105, %r1780, 1;
	setp.ne.s32 	%p105, %r2105, 5;
	@%p105 bra 	$L__BB0_43;
	st.local.u32 	[%rd3+4], %r2116;
	st.local.v2.u32 	[%rd3+8], {%r2115, %r2114};
	st.local.v2.u32 	[%rd3+16], {%r2113, %r2112};
	setp.ne.s64 	%p106, %rd6, 3;
	@%p106 bra 	$L__BB0_116;
	mov.b32 	%r2112, 0;
	mov.u32 	%r2113, %r2112;
	mov.u32 	%r2114, %r2112;
	mov.u32 	%r2115, %r2112;
	mov.u32 	%r2116, %r2112;
	mov.u32 	%r2197, %r2112;
$L__BB0_80:
	mul.wide.u32 	%rd47, %r2197, 4;
	add.s64 	%rd48, %rd3, %rd47;
	ld.local.u32 	%r371, [%rd48+4];
	shl.b32 	%r372, %r2197, 5;
	mov.b32 	%r2203, 0;
$L__BB0_81:
	.pragma "nounroll";
	shr.u32 	%r1783, %r371, %r2203;
	and.b32  	%r1784, %r1783, 1;
	setp.eq.b32 	%p107, %r1784, 1;
	not.pred 	%p108, %p107;
	add.s32 	%r1785, %r372, %r2203;
	mul.lo.s32 	%r1786, %r1785, 5;
	mul.wide.u32 	%rd49, %r1786, 4;
	add.s64 	%rd9, %rd11, %rd49;
	@%p108 bra 	$L__BB0_83;
	ld.global.u32 	%r1787, [%rd9];
	xor.b32  	%r2116, %r2116, %r1787;
	ld.global.u32 	%r1788, [%rd9+4];
	xor.b32  	%r2115, %r2115, %r1788;
	ld.global.u32 	%r1789, [%rd9+8];
	xor.b32  	%r2114, %r2114, %r1789;
	ld.global.u32 	%r1790, [%rd9+12];
	xor.b32  	%r2113, %r2113, %r1790;
	ld.global.u32 	%r1791, [%rd9+16];
	xor.b32  	%r2112, %r2112, %r1791;
$L__BB0_83:
	and.b32  	%r1793, %r1783, 2;
	setp.eq.s32 	%p109, %r1793, 0;
	@%p109 bra 	$L__BB0_85;
	ld.global.u32 	%r1794, [%rd9+20];
	xor.b32  	%r2116, %r2116, %r1794;
	ld.global.u32 	%r1795, [%rd9+24];
	xor.b32  	%r2115, %r2115, %r1795;
	ld.global.u32 	%r1796, [%rd9+28];
	xor.b32  	%r2114, %r2114, %r1796;
	ld.global.u32 	%r1797, [%rd9+32];
	xor.b32  	%r2113, %r2113, %r1797;
	ld.global.u32 	%r1798, [%rd9+36];
	xor.b32  	%r2112, %r2112, %r1798;
$L__BB0_85:
	and.b32  	%r1800, %r1783, 4;
	setp.eq.s32 	%p110, %r1800, 0;
	@%p110 bra 	$L__BB0_87;
	ld.global.u32 	%r1801, [%rd9+40];
	xor.b32  	%r2116, %r2116, %r1801;
	ld.global.u32 	%r1802, [%rd9+44];
	xor.b32  	%r2115, %r2115, %r1802;
	ld.global.u32 	%r1803, [%rd9+48];
	xor.b32  	%r2114, %r2114, %r1803;
	ld.global.u32 	%r1804, [%rd9+52];
	xor.b32  	%r2113, %r2113, %r1804;
	ld.global.u32 	%r1805, [%rd9+56];
	xor.b32  	%r2112, %r2112, %r1805;
$L__BB0_87:
	and.b32  	%r1807, %r1783, 8;
	setp.eq.s32 	%p111, %r1807, 0;
	@%p111 bra 	$L__BB0_89;
	ld.global.u32 	%r1808, [%rd9+60];
	xor.b32  	%r2116, %r2116, %r1808;
	ld.global.u32 	%r1809, [%rd9+64];
	xor.b32  	%r2115, %r2115, %r1809;
	ld.global.u32 	%r1810, [%rd9+68];
	xor.b32  	%r2114, %r2114, %r1810;
	ld.global.u32 	%r1811, [%rd9+72];
	xor.b32  	%r2113, %r2113, %r1811;
	ld.global.u32 	%r1812, [%rd9+76];
	xor.b32  	%r2112, %r2112, %r1812;
$L__BB0_89:
	and.b32  	%r1814, %r1783, 16;
	setp.eq.s32 	%p112, %r1814, 0;
	@%p112 bra 	$L__BB0_91;
	ld.global.u32 	%r1815, [%rd9+80];
	xor.b32  	%r2116, %r2116, %r1815;
	ld.global.u32 	%r1816, [%rd9+84];
	xor.b32  	%r2115, %r2115, %r1816;
	ld.global.u32 	%r1817, [%rd9+88];
	xor.b32  	%r2114, %r2114, %r1817;
	ld.global.u32 	%r1818, [%rd9+92];
	xor.b32  	%r2113, %r2113, %r1818;
	ld.global.u32 	%r1819, [%rd9+96];
	xor.b32  	%r2112, %r2112, %r1819;
$L__BB0_91:
	and.b32  	%r1821, %r1783, 32;
	setp.eq.s32 	%p113, %r1821, 0;
	@%p113 bra 	$L__BB0_93;
	ld.global.u32 	%r1822, [%rd9+100];
	xor.b32  	%r2116, %r2116, %r1822;
	ld.global.u32 	%r1823, [%rd9+104];
	xor.b32  	%r2115, %r2115, %r1823;
	ld.global.u32 	%r1824, [%rd9+108];
	xor.b32  	%r2114, %r2114, %r1824;
	ld.global.u32 	%r1825, [%rd9+112];
	xor.b32  	%r2113, %r2113, %r1825;
	ld.global.u32 	%r1826, [%rd9+116];
	xor.b32  	%r2112, %r2112, %r1826;
$L__BB0_93:
	and.b32  	%r1828, %r1783, 64;
	setp.eq.s32 	%p114, %r1828, 0;
	@%p114 bra 	$L__BB0_95;
	ld.global.u32 	%r1829, [%rd9+120];
	xor.b32  	%r2116, %r2116, %r1829;
	ld.global.u32 	%r1830, [%rd9+124];
	xor.b32  	%r2115, %r2115, %r1830;
	ld.global.u32 	%r1831, [%rd9+128];
	xor.b32  	%r2114, %r2114, %r1831;
	ld.global.u32 	%r1832, [%rd9+132];
	xor.b32  	%r2113, %r2113, %r1832;
	ld.global.u32 	%r1833, [%rd9+136];
	xor.b32  	%r2112, %r2112, %r1833;
$L__BB0_95:
	and.b32  	%r1835, %r1783, 128;
	setp.eq.s32 	%p115, %r1835, 0;
	@%p115 bra 	$L__BB0_97;
	ld.global.u32 	%r1836, [%rd9+140];
	xor.b32  	%r2116, %r2116, %r1836;
	ld.global.u32 	%r1837, [%rd9+144];
	xor.b32  	%r2115, %r2115, %r1837;
	ld.global.u32 	%r1838, [%rd9+148];
	xor.b32  	%r2114, %r2114, %r1838;
	ld.global.u32 	%r1839, [%rd9+152];
	xor.b32  	%r2113, %r2113, %r1839;
	ld.global.u32 	%r1840, [%rd9+156];
	xor.b32  	%r2112, %r2112, %r1840;
$L__BB0_97:
	and.b32  	%r1842, %r1783, 256;
	setp.eq.s32 	%p116, %r1842, 0;
	@%p116 bra 	$L__BB0_99;
	ld.global.u32 	%r1843, [%rd9+160];
	xor.b32  	%r2116, %r2116, %r1843;
	ld.global.u32 	%r1844, [%rd9+164];
	xor.b32  	%r2115, %r2115, %r1844;
	ld.global.u32 	%r1845, [%rd9+168];
	xor.b32  	%r2114, %r2114, %r1845;
	ld.global.u32 	%r1846, [%rd9+172];
	xor.b32  	%r2113, %r2113, %r1846;
	ld.global.u32 	%r1847, [%rd9+176];
	xor.b32  	%r2112, %r2112, %r1847;
$L__BB0_99:
	and.b32  	%r1849, %r1783, 512;
	setp.eq.s32 	%p117, %r1849, 0;
	@%p117 bra 	$L__BB0_101;
	ld.global.u32 	%r1850, [%rd9+180];
	xor.b32  	%r2116, %r2116, %r1850;
	ld.global.u32 	%r1851, [%rd9+184];
	xor.b32  	%r2115, %r2115, %r1851;
	ld.global.u32 	%r1852, [%rd9+188];
	xor.b32  	%r2114, %r2114, %r1852;
	ld.global.u32 	%r1853, [%rd9+192];
	xor.b32  	%r2113, %r2113, %r1853;
	ld.global.u32 	%r1854, [%rd9+196];
	xor.b32  	%r2112, %r2112, %r1854;
$L__BB0_101:
	and.b32  	%r1856, %r1783, 1024;
	setp.eq.s32 	%p118, %r1856, 0;
	@%p118 bra 	$L__BB0_103;
	ld.global.u32 	%r1857, [%rd9+200];
	xor.b32  	%r2116, %r2116, %r1857;
	ld.global.u32 	%r1858, [%rd9+204];
	xor.b32  	%r2115, %r2115, %r1858;
	ld.global.u32 	%r1859, [%rd9+208];
	xor.b32  	%r2114, %r2114, %r1859;
	ld.global.u32 	%r1860, [%rd9+212];
	xor.b32  	%r2113, %r2113, %r1860;
	ld.global.u32 	%r1861, [%rd9+216];
	xor.b32  	%r2112, %r2112, %r1861;
$L__BB0_103:
	and.b32  	%r1863, %r1783, 2048;
	setp.eq.s32 	%p119, %r1863, 0;
	@%p119 bra 	$L__BB0_105;
	ld.global.u32 	%r1864, [%rd9+220];
	xor.b32  	%r2116, %r2116, %r1864;
	ld.global.u32 	%r1865, [%rd9+224];
	xor.b32  	%r2115, %r2115, %r1865;
	ld.global.u32 	%r1866, [%rd9+228];
	xor.b32  	%r2114, %r2114, %r1866;
	ld.global.u32 	%r1867, [%rd9+232];
	xor.b32  	%r2113, %r2113, %r1867;
	ld.global.u32 	%r1868, [%rd9+236];
	xor.b32  	%r2112, %r2112, %r1868;
$L__BB0_105:
	and.b32  	%r1870, %r1783, 4096;
	setp.eq.s32 	%p120, %r1870, 0;
	@%p120 bra 	$L__BB0_107;
	ld.global.u32 	%r1871, [%rd9+240];
	xor.b32  	%r2116, %r2116, %r1871;
	ld.global.u32 	%r1872, [%rd9+244];
	xor.b32  	%r2115, %r2115, %r1872;
	ld.global.u32 	%r1873, [%rd9+248];
	xor.b32  	%r2114, %r2114, %r1873;
	ld.global.u32 	%r1874, [%rd9+252];
	xor.b32  	%r2113, %r2113, %r1874;
	ld.global.u32 	%r1875, [%rd9+256];
	xor.b32  	%r2112, %r2112, %r1875;
$L__BB0_107:
	and.b32  	%r1877, %r1783, 8192;
	setp.eq.s32 	%p121, %r1877, 0;
	@%p121 bra 	$L__BB0_109;
	ld.global.u32 	%r1878, [%rd9+260];
	xor.b32  	%r2116, %r2116, %r1878;
	ld.global.u32 	%r1879, [%rd9+264];
	xor.b32  	%r2115, %r2115, %r1879;
	ld.global.u32 	%r1880, [%rd9+268];
	xor.b32  	%r2114, %r2114, %r1880;
	ld.global.u32 	%r1881, [%rd9+272];
	xor.b32  	%r2113, %r2113, %r1881;
	ld.global.u32 	%r1882, [%rd9+276];
	xor.b32  	%r2112, %r2112, %r1882;
$L__BB0_109:
	and.b32  	%r1884, %r1783, 16384;
	setp.eq.s32 	%p122, %r1884, 0;
	@%p122 bra 	$L__BB0_111;
	ld.global.u32 	%r1885, [%rd9+280];
	xor.b32  	%r2116, %r2116, %r1885;
	ld.global.u32 	%r1886, [%rd9+284];
	xor.b32  	%r2115, %r2115, %r1886;
	ld.global.u32 	%r1887, [%rd9+288];
	xor.b32  	%r2114, %r2114, %r1887;
	ld.global.u32 	%r1888, [%rd9+292];
	xor.b32  	%r2113, %r2113, %r1888;
	ld.global.u32 	%r1889, [%rd9+296];
	xor.b32  	%r2112, %r2112, %r1889;
$L__BB0_111:
	and.b32  	%r1891, %r1783, 32768;
	setp.eq.s32 	%p123, %r1891, 0;
	@%p123 bra 	$L__BB0_113;
	ld.global.u32 	%r1892, [%rd9+300];
	xor.b32  	%r2116, %r2116, %r1892;
	ld.global.u32 	%r1893, [%rd9+304];
	xor.b32  	%r2115, %r2115, %r1893;
	ld.global.u32 	%r1894, [%rd9+308];
	xor.b32  	%r2114, %r2114, %r1894;
	ld.global.u32 	%r1895, [%rd9+312];
	xor.b32  	%r2113, %r2113, %r1895;
	ld.global.u32 	%r1896, [%rd9+316];
	xor.b32  	%r2112, %r2112, %r1896;
$L__BB0_113:
	add.s32 	%r2203, %r2203, 16;
	setp.ne.s32 	%p124, %r2203, 32;
	@%p124 bra 	$L__BB0_81;
	mad.lo.s32 	%r1897, %r2197, -31, %r372;
	add.s32 	%r2197, %r1897, 1;
	setp.ne.s32 	%p125, %r2197, 5;
	@%p125 bra 	$L__BB0_80;
	st.local.u32 	[%rd3+4], %r2116;
	st.local.v2.u32 	[%rd3+8], {%r2115, %r2114};
	st.local.v2.u32 	[%rd3+16], {%r2113, %r2112};
$L__BB0_116:
	shr.u64 	%rd56, %rd5, 2;
	add.s32 	%r2007, %r2007, 1;
	setp.gt.u64 	%p126, %rd5, 3;
	@%p126 bra 	$L__BB0_5;
$L__BB0_117:
	setp.lt.u32 	%p127, %r1179, 4;
	mov.b32 	%r2305, 0;
	st.local.v2.u32 	[%rd3+24], {%r2305, %r2305};
	st.local.u32 	[%rd3+32], %r2305;
	mov.b64 	%rd50, 0;
	st.local.u64 	[%rd3+40], %rd50;
	mov.u32 	%r2319, %r3;
	mov.u32 	%r2325, %r1179;
	mov.u32 	%r2304, %r2305;
	@%p127 bra 	$L__BB0_144;
	mov.b32 	%r2305, 0;
	mov.u32 	%r2319, %r3;
	mov.u32 	%r2325, %r1179;
	mov.u32 	%r2303, %r2305;
$L__BB0_119:
	mov.u32 	%r557, %r2116;
	mov.u32 	%r556, %r2115;
	mov.u32 	%r555, %r2114;
	mov.u32 	%r554, %r2113;
	mov.u32 	%r2116, %r2112;
	add.s32 	%r562, %r2325, -1;
	shr.u32 	%r1901, %r557, 2;
	xor.b32  	%r1902, %r1901, %r557;
	shl.b32 	%r1903, %r2116, 4;
	shl.b32 	%r1904, %r1902, 1;
	xor.b32  	%r1905, %r1904, %r1903;
	xor.b32  	%r1906, %r1905, %r1902;
	xor.b32  	%r2115, %r1906, %r2116;
	add.s32 	%r1907, %r2319, %r2115;
	add.s32 	%r1908, %r1907, 362437;
	cvt.rn.f32.u32 	%f13, %r1908;
	fma.rn.f32 	%f3, %f13, 0f2F800000, 0f2F000000;
	setp.le.f32 	%p128, %f3, %f10;
	@%p128 bra 	$L__BB0_125;
	setp.gtu.f32 	%p129, %f3, %f1;
	@%p129 bra 	$L__BB0_122;
	mov.b32 	%r1909, 1;
	shl.b32 	%r1910, %r1909, %r562;
	or.b32  	%r2305, %r1910, %r2305;
	bra.uni 	$L__BB0_125;
$L__BB0_122:
	setp.gtu.f32 	%p130, %f3, %f2;
	@%p130 bra 	$L__BB0_124;
	mov.b32 	%r1911, 1;
	shl.b32 	%r1912, %r1911, %r562;
	or.b32  	%r2304, %r1912, %r2304;
	bra.uni 	$L__BB0_125;
$L__BB0_124:
	mov.b32 	%r1913, 1;
	shl.b32 	%r1914, %r1913, %r562;
	or.b32  	%r2304, %r1914, %r2304;
	or.b32  	%r2305, %r1914, %r2305;
$L__BB0_125:
	add.s32 	%r570, %r2325, -2;
	shr.u32 	%r1915, %r556, 2;
	xor.b32  	%r1916, %r1915, %r556;
	shl.b32 	%r1917, %r2115, 4;
	shl.b32 	%r1918, %r1916, 1;
	xor.b32  	%r1919, %r1918, %r1917;
	xor.b32  	%r1920, %r1919, %r1916;
	xor.b32  	%r2114, %r1920, %r2115;
	add.s32 	%r1921, %r2319, %r2114;
	add.s32 	%r1922, %r1921, 724874;
	cvt.rn.f32.u32 	%f14, %r1922;
	fma.rn.f32 	%f4, %f14, 0f2F800000, 0f2F000000;
	setp.le.f32 	%p131, %f4, %f10;
	@%p131 bra 	$L__BB0_131;
	setp.gtu.f32 	%p132, %f4, %f1;
	@%p132 bra 	$L__BB0_128;
	mov.b32 	%r1923, 1;
	shl.b32 	%r1924, %r1923, %r570;
	or.b32  	%r2305, %r1924, %r2305;
	bra.uni 	$L__BB0_131;
$L__BB0_128:
	setp.gtu.f32 	%p133, %f4, %f2;
	@%p133 bra 	$L__BB0_130;
	mov.b32 	%r1925, 1;
	shl.b32 	%r1926, %r1925, %r570;
	or.b32  	%r2304, %r1926, %r2304;
	bra.uni 	$L__BB0_131;
$L__BB0_130:
	mov.b32 	%r1927, 1;
	shl.b32 	%r1928, %r1927, %r570;
	or.b32  	%r2304, %r1928, %r2304;
	or.b32  	%r2305, %r1928, %r2305;
$L__BB0_131:
	add.s32 	%r578, %r2325, -3;
	shr.u32 	%r1929, %r555, 2;
	xor.b32  	%r1930, %r1929, %r555;
	shl.b32 	%r1931, %r2114, 4;
	shl.b32 	%r1932, %r1930, 1;
	xor.b32  	%r1933, %r1932, %r1931;
	xor.b32  	%r1934, %r1933, %r1930;
	xor.b32  	%r2113, %r1934, %r2114;
	add.s32 	%r1935, %r2319, %r2113;
	add.s32 	%r1936, %r1935, 1087311;
	cvt.rn.f32.u32 	%f15, %r1936;
	fma.rn.f32 	%f5, %f15, 0f2F800000, 0f2F000000;
	setp.le.f32 	%p134, %f5, %f10;
	@%p134 bra 	$L__BB0_137;
	setp.gtu.f32 	%p135, %f5, %f1;
	@%p135 bra 	$L__BB0_134;
	mov.b32 	%r1937, 1;
	shl.b32 	%r1938, %r1937, %r578;
	or.b32  	%r2305, %r1938, %r2305;
	bra.uni 	$L__BB0_137;
$L__BB0_134:
	setp.gtu.f32 	%p136, %f5, %f2;
	@%p136 bra 	$L__BB0_136;
	mov.b32 	%r1939, 1;
	shl.b32 	%r1940, %r1939, %r578;
	or.b32  	%r2304, %r1940, %r2304;
	bra.uni 	$L__BB0_137;
$L__BB0_136:
	mov.b32 	%r1941, 1;
	shl.b32 	%r1942, %r1941, %r578;
	or.b32  	%r2304, %r1942, %r2304;
	or.b32  	%r2305, %r1942, %r2305;
$L__BB0_137:
	add.s32 	%r2325, %r2325, -4;
	shr.u32 	%r1943, %r554, 2;
	xor.b32  	%r1944, %r1943, %r554;
	shl.b32 	%r1945, %r2113, 4;
	shl.b32 	%r1946, %r1944, 1;
	xor.b32  	%r1947, %r1946, %r1945;
	xor.b32  	%r1948, %r1947, %r1944;
	xor.b32  	%r2112, %r1948, %r2113;
	add.s32 	%r2319, %r2319, 1449748;
	add.s32 	%r1949, %r2112, %r2319;
	cvt.rn.f32.u32 	%f16, %r1949;
	fma.rn.f32 	%f6, %f16, 0f2F800000, 0f2F000000;
	setp.le.f32 	%p137, %f6, %f10;
	@%p137 bra 	$L__BB0_143;
	setp.gtu.f32 	%p138, %f6, %f1;
	@%p138 bra 	$L__BB0_140;
	mov.b32 	%r1950, 1;
	shl.b32 	%r1951, %r1950, %r2325;
	or.b32  	%r2305, %r1951, %r2305;
	bra.uni 	$L__BB0_143;
$L__BB0_140:
	setp.gtu.f32 	%p139, %f6, %f2;
	@%p139 bra 	$L__BB0_142;
	mov.b32 	%r1952, 1;
	shl.b32 	%r1953, %r1952, %r2325;
	or.b32  	%r2304, %r1953, %r2304;
	bra.uni 	$L__BB0_143;
$L__BB0_142:
	mov.b32 	%r1954, 1;
	shl.b32 	%r1955, %r1954, %r2325;
	or.b32  	%r2304, %r1955, %r2304;
	or.b32  	%r2305, %r1955, %r2305;
$L__BB0_143:
	add.s32 	%r2303, %r2303, 4;
	and.b32  	%r1956, %r1179, 2147483644;
	setp.eq.s32 	%p140, %r2303, %r1956;
	@%p140 bra 	$L__BB0_144;
	bra.uni 	$L__BB0_119;
$L__BB0_144:
	setp.eq.s32 	%p141, %r10, 0;
	mov.u32 	%r2334, %r2113;
	mov.u32 	%r2335, %r2114;
	mov.u32 	%r2336, %r2115;
	mov.u32 	%r2338, %r2112;
	@%p141 bra 	$L__BB0_166;
	add.s32 	%r617, %r2325, -1;
	shr.u32 	%r1957, %r2116, 2;
	xor.b32  	%r1958, %r1957, %r2116;
	shl.b32 	%r1959, %r2112, 4;
	shl.b32 	%r1960, %r1958, 1;
	xor.b32  	%r1961, %r1960, %r1959;
	xor.b32  	%r1962, %r1961, %r1958;
	xor.b32  	%r618, %r1962, %r2112;
	add.s32 	%r1963, %r2319, %r618;
	add.s32 	%r1964, %r1963, 362437;
	cvt.rn.f32.u32 	%f17, %r1964;
	fma.rn.f32 	%f7, %f17, 0f2F800000, 0f2F000000;
	setp.le.f32 	%p142, %f7, %f10;
	@%p142 bra 	$L__BB0_152;
	setp.gtu.f32 	%p143, %f7, %f1;
	@%p143 bra 	$L__BB0_149;
	mov.b32 	%r1965, 1;
	shl.b32 	%r1966, %r1965, %r617;
	or.b32  	%r2305, %r1966, %r2305;
	bra.uni 	$L__BB0_152;
$L__BB0_148:
	ld.global.u32 	%r1553, [%rd7];
	xor.b32  	%r2116, %r2116, %r1553;
	ld.global.u32 	%r1554, [%rd7+4];
	xor.b32  	%r2115, %r2115, %r1554;
	ld.global.u32 	%r1555, [%rd7+8];
	xor.b32  	%r2114, %r2114, %r1555;
	ld.global.u32 	%r1556, [%rd7+12];
	xor.b32  	%r2113, %r2113, %r1556;
	ld.global.u32 	%r1557, [%rd7+16];
	xor.b32  	%r2112, %r2112, %r1557;
	bra.uni 	$L__BB0_9;
$L__BB0_149:
	setp.gtu.f32 	%p144, %f7, %f2;
	@%p144 bra 	$L__BB0_151;
	mov.b32 	%r1967, 1;
	shl.b32 	%r1968, %r1967, %r617;
	or.b32  	%r2304, %r1968, %r2304;
	bra.uni 	$L__BB0_152;
$L__BB0_151:
	mov.b32 	%r1969, 1;
	shl.b32 	%r1970, %r1969, %r617;
	or.b32  	%r2304, %r1970, %r2304;
	or.b32  	%r2305, %r1970, %r2305;
$L__BB0_152:
	setp.eq.s32 	%p145, %r10, 1;
	mov.u32 	%r2334, %r2112;
	mov.u32 	%r2335, %r2113;
	mov.u32 	%r2336, %r2114;
	mov.u32 	%r2116, %r2115;
	mov.u32 	%r2338, %r618;
	@%p145 bra 	$L__BB0_166;
	add.s32 	%r625, %r2325, -2;
	shr.u32 	%r1971, %r2115, 2;
	xor.b32  	%r1972, %r1971, %r2115;
	shl.b32 	%r1973, %r618, 4;
	shl.b32 	%r1974, %r1972, 1;
	xor.b32  	%r1975, %r1974, %r1973;
	xor.b32  	%r1976, %r1975, %r1972;
	xor.b32  	%r626, %r1976, %r618;
	add.s32 	%r1977, %r2319, %r626;
	add.s32 	%r1978, %r1977, 724874;
	cvt.rn.f32.u32 	%f18, %r1978;
	fma.rn.f32 	%f8, %f18, 0f2F800000, 0f2F000000;
	setp.le.f32 	%p146, %f8, %f10;
	@%p146 bra 	$L__BB0_159;
	setp.gtu.f32 	%p147, %f8, %f1;
	@%p147 bra 	$L__BB0_156;
	mov.b32 	%r1979, 1;
	shl.b32 	%r1980, %r1979, %r625;
	or.b32  	%r2305, %r1980, %r2305;
	bra.uni 	$L__BB0_159;
$L__BB0_156:
	setp.gtu.f32 	%p148, %f8, %f2;
	@%p148 bra 	$L__BB0_158;
	mov.b32 	%r1981, 1;
	shl.b32 	%r1982, %r1981, %r625;
	or.b32  	%r2304, %r1982, %r2304;
	bra.uni 	$L__BB0_159;
$L__BB0_158:
	mov.b32 	%r1983, 1;
	shl.b32 	%r1984, %r1983, %r625;
	or.b32  	%r2304, %r1984, %r2304;
	or.b32  	%r2305, %r1984, %r2305;
$L__BB0_159:
	setp.eq.s32 	%p149, %r10, 2;
	mov.u32 	%r2334, %r618;
	mov.u32 	%r2335, %r2112;
	mov.u32 	%r2336, %r2113;
	mov.u32 	%r2116, %r2114;
	mov.u32 	%r2338, %r626;
	@%p149 bra 	$L__BB0_166;
	add.s32 	%r633, %r2325, -3;
	shr.u32 	%r1985, %r2114, 2;
	xor.b32  	%r1986, %r1985, %r2114;
	shl.b32 	%r1987, %r626, 4;
	shl.b32 	%r1988, %r1986, 1;
	xor.b32  	%r1989, %r1988, %r1987;
	xor.b32  	%r1990, %r1989, %r1986;
	xor.b32  	%r2338, %r1990, %r626;
	add.s32 	%r1991, %r2319, %r2338;
	add.s32 	%r1992, %r1991, 1087311;
	cvt.rn.f32.u32 	%f19, %r1992;
	fma.rn.f32 	%f9, %f19, 0f2F800000, 0f2F000000;
	setp.le.f32 	%p150, %f9, %f10;
	mov.u32 	%r2334, %r626;
	mov.u32 	%r2335, %r618;
	mov.u32 	%r2336, %r2112;
	mov.u32 	%r2116, %r2113;
	@%p150 bra 	$L__BB0_166;
	setp.gtu.f32 	%p151, %f9, %f1;
	@%p151 bra 	$L__BB0_163;
	mov.b32 	%r1993, 1;
	shl.b32 	%r1994, %r1993, %r633;
	or.b32  	%r2305, %r1994, %r2305;
	mov.u32 	%r2334, %r626;
	mov.u32 	%r2335, %r618;
	mov.u32 	%r2336, %r2112;
	mov.u32 	%r2116, %r2113;
	bra.uni 	$L__BB0_166;
$L__BB0_163:
	setp.gtu.f32 	%p152, %f9, %f2;
	@%p152 bra 	$L__BB0_165;
	mov.b32 	%r1995, 1;
	shl.b32 	%r1996, %r1995, %r633;
	or.b32  	%r2304, %r1996, %r2304;
	mov.u32 	%r2334, %r626;
	mov.u32 	%r2335, %r618;
	mov.u32 	%r2336, %r2112;
	mov.u32 	%r2116, %r2113;
	bra.uni 	$L__BB0_166;
$L__BB0_165:
	mov.b32 	%r1997, 1;
	shl.b32 	%r1998, %r1997, %r633;
	or.b32  	%r2304, %r1998, %r2304;
	or.b32  	%r2305, %r1998, %r2305;
	mov.u32 	%r2334, %r626;
	mov.u32 	%r2335, %r618;
	mov.u32 	%r2336, %r2112;
	mov.u32 	%r2116, %r2113;
$L__BB0_166:
	ld.param.u64 	%rd55, [rmat_kernel_param_1];
	st.local.u32 	[%rd3+4], %r2116;
	st.local.v2.u32 	[%rd3+8], {%r2336, %r2335};
	st.local.v2.u32 	[%rd3+16], {%r2334, %r2338};
	setp.eq.s32 	%p153, %r2304, %r2305;
	selp.b32 	%r1999, -1, %r2305, %p153;
	selp.b32 	%r2000, -1, %r2304, %p153;
	mul.wide.s32 	%rd51, %r2001, 4;
	add.s64 	%rd52, %rd2, %rd51;
	st.global.u32 	[%rd52], %r2000;
	cvta.to.global.u64 	%rd53, %rd55;
	add.s64 	%rd54, %rd53, %rd51;
	st.global.u32 	[%rd54], %r1999;
	add.s32 	%r2001, %r2001, %r9;
	setp.lt.s32 	%p154, %r2001, %r1180;
	@%p154 bra 	$L__BB0_3;
	bra.uni 	$L__BB0_283;
$L__BB0_167:
	cvt.s64.s32 	%rd12, %r2001;
	st.local.u32 	[%rd3+4], %r4;
	st.local.v2.u32 	[%rd3+8], {%r5, %r6};
	st.local.v2.u32 	[%rd3+16], {%r7, %r8};
	setp.eq.s32 	%p3, %r2001, 0;
	@%p3 bra 	$L__BB0_282;
	mov.b32 	%r2340, 0;
	mov.u64 	%rd57, %rd12;
$L__BB0_169:
	mov.u64 	%rd13, %rd57;
	and.b64  	%rd14, %rd13, 3;
	setp.eq.s64 	%p4, %rd14, 0;
	@%p4 bra 	$L__BB0_281;
	mul.wide.u32 	%rd24, %r2340, 3200;
	mov.u64 	%rd25, precalc_xorwow_matrix;
	add.s64 	%rd15, %rd25, %rd24;
	mov.b32 	%r2353, 0;
	mov.u32 	%r2354, %r2353;
	mov.u32 	%r2355, %r2353;
	mov.u32 	%r2356, %r2353;
	mov.u32 	%r2357, %r2353;
	mov.u32 	%r2346, %r2353;
$L__BB0_171:
	mul.wide.u32 	%rd26, %r2346, 4;
	add.s64 	%rd27, %rd3, %rd26;
	ld.local.u32 	%r655, [%rd27+4];
	shl.b32 	%r656, %r2346, 5;
	mov.b32 	%r2352, 0;
$L__BB0_172:
	.pragma "nounroll";
	shr.u32 	%r1194, %r655, %r2352;
	and.b32  	%r1195, %r1194, 1;
	setp.eq.b32 	%p5, %r1195, 1;
	not.pred 	%p6, %p5;
	add.s32 	%r1196, %r656, %r2352;
	mul.lo.s32 	%r1197, %r1196, 5;
	mul.wide.u32 	%rd28, %r1197, 4;
	add.s64 	%rd16, %rd15, %rd28;
	@%p6 bra 	$L__BB0_174;
	ld.global.u32 	%r1198, [%rd16];
	xor.b32  	%r2357, %r2357, %r1198;
	ld.global.u32 	%r1199, [%rd16+4];
	xor.b32  	%r2356, %r2356, %r1199;
	ld.global.u32 	%r1200, [%rd16+8];
	xor.b32  	%r2355, %r2355, %r1200;
	ld.global.u32 	%r1201, [%rd16+12];
	xor.b32  	%r2354, %r2354, %r1201;
	ld.global.u32 	%r1202, [%rd16+16];
	xor.b32  	%r2353, %r2353, %r1202;
$L__BB0_174:
	and.b32  	%r1204, %r1194, 2;
	setp.eq.s32 	%p7, %r1204, 0;
	@%p7 bra 	$L__BB0_176;
	ld.global.u32 	%r1205, [%rd16+20];
	xor.b32  	%r2357, %r2357, %r1205;
	ld.global.u32 	%r1206, [%rd16+24];
	xor.b32  	%r2356, %r2356, %r1206;
	ld.global.u32 	%r1207, [%rd16+28];
	xor.b32  	%r2355, %r2355, %r1207;
	ld.global.u32 	%r1208, [%rd16+32];
	xor.b32  	%r2354, %r2354, %r1208;
	ld.global.u32 	%r1209, [%rd16+36];
	xor.b32  	%r2353, %r2353, %r1209;
$L__BB0_176:
	and.b32  	%r1211, %r1194, 4;
	setp.eq.s32 	%p8, %r1211, 0;
	@%p8 bra 	$L__BB0_178;
	ld.global.u32 	%r1212, [%rd16+40];
	xor.b32  	%r2357, %r2357, %r1212;
	ld.global.u32 	%r1213, [%rd16+44];
	xor.b32  	%r2356, %r2356, %r1213;
	ld.global.u32 	%r1214, [%rd16+48];
	xor.b32  	%r2355, %r2355, %r1214;
	ld.global.u32 	%r1215, [%rd16+52];
	xor.b32  	%r2354, %r2354, %r1215;
	ld.global.u32 	%r1216, [%rd16+56];
	xor.b32  	%r2353, %r2353, %r1216;
$L__BB0_178:
	and.b32  	%r1218, %r1194, 8;
	setp.eq.s32 	%p9, %r1218, 0;
	@%p9 bra 	$L__BB0_180;
	ld.global.u32 	%r1219, [%rd16+60];
	xor.b32  	%r2357, %r2357, %r1219;
	ld.global.u32 	%r1220, [%rd16+64];
	xor.b32  	%r2356, %r2356, %r1220;
	ld.global.u32 	%r1221, [%rd16+68];
	xor.b32  	%r2355, %r2355, %r1221;
	ld.global.u32 	%r1222, [%rd16+72];
	xor.b32  	%r2354, %r2354, %r1222;
	ld.global.u32 	%r1223, [%rd16+76];
	xor.b32  	%r2353, %r2353, %r1223;
$L__BB0_180:
	and.b32  	%r1225, %r1194, 16;
	setp.eq.s32 	%p10, %r1225, 0;
	@%p10 bra 	$L__BB0_182;
	ld.global.u32 	%r1226, [%rd16+80];
	xor.b32  	%r2357, %r2357, %r1226;
	ld.global.u32 	%r1227, [%rd16+84];
	xor.b32  	%r2356, %r2356, %r1227;
	ld.global.u32 	%r1228, [%rd16+88];
	xor.b32  	%r2355, %r2355, %r1228;
	ld.global.u32 	%r1229, [%rd16+92];
	xor.b32  	%r2354, %r2354, %r1229;
	ld.global.u32 	%r1230, [%rd16+96];
	xor.b32  	%r2353, %r2353, %r1230;
$L__BB0_182:
	and.b32  	%r1232, %r1194, 32;
	setp.eq.s32 	%p11, %r1232, 0;
	@%p11 bra 	$L__BB0_184;
	ld.global.u32 	%r1233, [%rd16+100];
	xor.b32  	%r2357, %r2357, %r1233;
	ld.global.u32 	%r1234, [%rd16+104];
	xor.b32  	%r2356, %r2356, %r1234;
	ld.global.u32 	%r1235, [%rd16+108];
	xor.b32  	%r2355, %r2355, %r1235;
	ld.global.u32 	%r1236, [%rd16+112];
	xor.b32  	%r2354, %r2354, %r1236;
	ld.global.u32 	%r1237, [%rd16+116];
	xor.b32  	%r2353, %r2353, %r1237;
$L__BB0_184:
	and.b32  	%r1239, %r1194, 64;
	setp.eq.s32 	%p12, %r1239, 0;
	@%p12 bra 	$L__BB0_186;
	ld.global.u32 	%r1240, [%rd16+120];
	xor.b32  	%r2357, %r2357, %r1240;
	ld.global.u32 	%r1241, [%rd16+124];
	xor.b32  	%r2356, %r2356, %r1241;
	ld.global.u32 	%r1242, [%rd16+128];
	xor.b32  	%r2355, %r2355, %r1242;
	ld.global.u32 	%r1243, [%rd16+132];
	xor.b32  	%r2354, %r2354, %r1243;
	ld.global.u32 	%r1244, [%rd16+136];
	xor.b32  	%r2353, %r2353, %r1244;
$L__BB0_186:
	and.b32  	%r1246, %r1194, 128;
	setp.eq.s32 	%p13, %r1246, 0;
	@%p13 bra 	$L__BB0_188;
	ld.global.u32 	%r1247, [%rd16+140];
	xor.b32  	%r2357, %r2357, %r1247;
	ld.global.u32 	%r1248, [%rd16+144];
	xor.b32  	%r2356, %r2356, %r1248;
	ld.global.u32 	%r1249, [%rd16+148];
	xor.b32  	%r2355, %r2355, %r1249;
	ld.global.u32 	%r1250, [%rd16+152];
	xor.b32  	%r2354, %r2354, %r1250;
	ld.global.u32 	%r1251, [%rd16+156];
	xor.b32  	%r2353, %r2353, %r1251;
$L__BB0_188:
	and.b32  	%r1253, %r1194, 256;
	setp.eq.s32 	%p14, %r1253, 0;
	@%p14 bra 	$L__BB0_190;
	ld.global.u32 	%r1254, [%rd16+160];
	xor.b32  	%r2357, %r2357, %r1254;
	ld.global.u32 	%r1255, [%rd16+164];
	xor.b32  	%r2356, %r2356, %r1255;
	ld.global.u32 	%r1256, [%rd16+168];
	xor.b32  	%r2355, %r2355, %r1256;
	ld.global.u32 	%r1257, [%rd16+172];
	xor.b32  	%r2354, %r2354, %r1257;
	ld.global.u32 	%r1258, [%rd16+176];
	xor.b32  	%r2353, %r2353, %r1258;
$L__BB0_190:
	and.b32  	%r1260, %r1194, 512;
	setp.eq.s32 	%p15, %r1260, 0;
	@%p15 bra 	$L__BB0_192;
	ld.global.u32 	%r1261, [%rd16+180];
	xor.b32  	%r2357, %r2357, %r1261;
	ld.global.u32 	%r1262, [%rd16+184];
	xor.b32  	%r2356, %r2356, %r1262;
	ld.global.u32 	%r1263, [%rd16+188];
	xor.b32  	%r2355, %r2355, %r1263;
	ld.global.u32 	%r1264, [%rd16+192];
	xor.b32  	%r2354, %r2354, %r1264;
	ld.global.u32 	%r1265, [%rd16+196];
	xor.b32  	%r2353, %r2353, %r1265;
$L__BB0_192:
	and.b32  	%r1267, %r1194, 1024;
	setp.eq.s32 	%p16, %r1267, 0;
	@%p16 bra 	$L__BB0_194;
	ld.global.u32 	%r1268, [%rd16+200];
	xor.b32  	%r2357, %r2357, %r1268;
	ld.global.u32 	%r1269, [%rd16+204];
	xor.b32  	%r2356, %r2356, %r1269;
	ld.global.u32 	%r1270, [%rd16+208];
	xor.b32  	%r2355, %r2355, %r1270;
	ld.global.u32 	%r1271, [%rd16+212];
	xor.b32  	%r2354, %r2354, %r1271;
	ld.global.u32 	%r1272, [%rd16+216];
	xor.b32  	%r2353, %r2353, %r1272;
$L__BB0_194:
	and.b32  	%r1274, %r1194, 2048;
	setp.eq.s32 	%p17, %r1274, 0;
	@%p17 bra 	$L__BB0_196;
	ld.global.u32 	%r1275, [%rd16+220];
	xor.b32  	%r2357, %r2357, %r1275;
	ld.global.u32 	%r1276, [%rd16+224];
	xor.b32  	%r2356, %r2356, %r1276;
	ld.global.u32 	%r1277, [%rd16+228];
	xor.b32  	%r2355, %r2355, %r1277;
	ld.global.u32 	%r1278, [%rd16+232];
	xor.b32  	%r2354, %r2354, %r1278;
	ld.global.u32 	%r1279, [%rd16+236];
	xor.b32  	%r2353, %r2353, %r1279;
$L__BB0_196:
	and.b32  	%r1281, %r1194, 4096;
	setp.eq.s32 	%p18, %r1281, 0;
	@%p18 bra 	$L__BB0_198;
	ld.global.u32 	%r1282, [%rd16+240];
	xor.b32  	%r2357, %r2357, %r1282;
	ld.global.u32 	%r1283, [%rd16+244];
	xor.b32  	%r2356, %r2356, %r1283;
	ld.global.u32 	%r1284, [%rd16+248];
	xor.b32  	%r2355, %r2355, %r1284;
	ld.global.u32 	%r1285, [%rd16+252];
	xor.b32  	%r2354, %r2354, %r1285;
	ld.global.u32 	%r1286, [%rd16+256];
	xor.b32  	%r2353, %r2353, %r1286;
$L__BB0_198:
	and.b32  	%r1288, %r1194, 8192;
	setp.eq.s32 	%p19, %r1288, 0;
	@%p19 bra 	$L__BB0_200;
	ld.global.u32 	%r1289, [%rd16+260];
	xor.b32  	%r2357, %r2357, %r1289;
	ld.global.u32 	%r1290, [%rd16+264];
	xor.b32  	%r2356, %r2356, %r1290;
	ld.global.u32 	%r1291, [%rd16+268];
	xor.b32  	%r2355, %r2355, %r1291;
	ld.global.u32 	%r1292, [%rd16+272];
	xor.b32  	%r2354, %r2354, %r1292;
	ld.global.u32 	%r1293, [%rd16+276];
	xor.b32  	%r2353, %r2353, %r1293;
$L__BB0_200:
	and.b32  	%r1295, %r1194, 16384;
	setp.eq.s32 	%p20, %r1295, 0;
	@%p20 bra 	$L__BB0_202;
	ld.global.u32 	%r1296, [%rd16+280];
	xor.b32  	%r2357, %r2357, %r1296;
	ld.global.u32 	%r1297, [%rd16+284];
	xor.b32  	%r2356, %r2356, %r1297;
	ld.global.u32 	%r1298, [%rd16+288];
	xor.b32  	%r2355, %r2355, %r1298;
	ld.global.u32 	%r1299, [%rd16+292];
	xor.b32  	%r2354, %r2354, %r1299;
	ld.global.u32 	%r1300, [%rd16+296];
	xor.b32  	%r2353, %r2353, %r1300;
$L__BB0_202:
	and.b32  	%r1302, %r1194, 32768;
	setp.eq.s32 	%p21, %r1302, 0;
	@%p21 bra 	$L__BB0_204;
	ld.global.u32 	%r1303, [%rd16+300];
	xor.b32  	%r2357, %r2357, %r1303;
	ld.global.u32 	%r1304, [%rd16+304];
	xor.b32  	%r2356, %r2356, %r1304;
	ld.global.u32 	%r1305, [%rd16+308];
	xor.b32  	%r2355, %r2355, %r1305;
	ld.global.u32 	%r1306, [%rd16+312];
	xor.b32  	%r2354, %r2354, %r1306;
	ld.global.u32 	%r1307, [%rd16+316];
	xor.b32  	%r2353, %r2353, %r1307;
$L__BB0_204:
	add.s32 	%r2352, %r2352, 16;
	setp.ne.s32 	%p22, %r2352, 32;
	@%p22 bra 	$L__BB0_172;
	mad.lo.s32 	%r1308, %r2346, -31, %r656;
	add.s32 	%r2346, %r1308, 1;
	setp.ne.s32 	%p23, %r2346, 5;
	@%p23 bra 	$L__BB0_171;
	st.local.u32 	[%rd3+4], %r2357;
	st.local.v2.u32 	[%rd3+8], {%r2356, %r2355};
	st.local.v2.u32 	[%rd3+16], {%r2354, %r2353};
	setp.eq.s64 	%p24, %rd14, 1;
	@%p24 bra 	$L__BB0_281;
	mov.b32 	%r2445, 0;
	mov.u32 	%r2446, %r2445;
	mov.u32 	%r2447, %r2445;
	mov.u32 	%r2448, %r2445;
	mov.u32 	%r2449, %r2445;
	mov.u32 	%r2438, %r2445;
$L__BB0_208:
	mul.wide.u32 	%rd29, %r2438, 4;
	add.s64 	%rd30, %rd3, %rd29;
	ld.local.u32 	%r831, [%rd30+4];
	shl.b32 	%r832, %r2438, 5;
	mov.b32 	%r2444, 0;
$L__BB0_209:
	.pragma "nounroll";
	shr.u32 	%r1311, %r831, %r2444;
	and.b32  	%r1312, %r1311, 1;
	setp.eq.b32 	%p25, %r1312, 1;
	not.pred 	%p26, %p25;
	add.s32 	%r1313, %r832, %r2444;
	mul.lo.s32 	%r1314, %r1313, 5;
	mul.wide.u32 	%rd31, %r1314, 4;
	add.s64 	%rd17, %rd15, %rd31;
	@%p26 bra 	$L__BB0_211;
	ld.global.u32 	%r1315, [%rd17];
	xor.b32  	%r2449, %r2449, %r1315;
	ld.global.u32 	%r1316, [%rd17+4];
	xor.b32  	%r2448, %r2448, %r1316;
	ld.global.u32 	%r1317, [%rd17+8];
	xor.b32  	%r2447, %r2447, %r1317;
	ld.global.u32 	%r1318, [%rd17+12];
	xor.b32  	%r2446, %r2446, %r1318;
	ld.global.u32 	%r1319, [%rd17+16];
	xor.b32  	%r2445, %r2445, %r1319;
$L__BB0_211:
	and.b32  	%r1321, %r1311, 2;
	setp.eq.s32 	%p27, %r1321, 0;
	@%p27 bra 	$L__BB0_213;
	ld.global.u32 	%r1322, [%rd17+20];
	xor.b32  	%r2449, %r2449, %r1322;
	ld.global.u32 	%r1323, [%rd17+24];
	xor.b32  	%r2448, %r2448, %r1323;
	ld.global.u32 	%r1324, [%rd17+28];
	xor.b32  	%r2447, %r2447, %r1324;
	ld.global.u32 	%r1325, [%rd17+32];
	xor.b32  	%r2446, %r2446, %r1325;
	ld.global.u32 	%r1326, [%rd17+36];
	xor.b32  	%r2445, %r2445, %r1326;
$L__BB0_213:
	and.b32  	%r1328, %r1311, 4;
	setp.eq.s32 	%p28, %r1328, 0;
	@%p28 bra 	$L__BB0_215;
	ld.global.u32 	%r1329, [%rd17+40];
	xor.b32  	%r2449, %r2449, %r1329;
	ld.global.u32 	%r1330, [%rd17+44];
	xor.b32  	%r2448, %r2448, %r1330;
	ld.global.u32 	%r1331, [%rd17+48];
	xor.b32  	%r2447, %r2447, %r1331;
	ld.global.u32 	%r1332, [%rd17+52];
	xor.b32  	%r2446, %r2446, %r1332;
	ld.global.u32 	%r1333, [%rd17+56];
	xor.b32  	%r2445, %r2445, %r1333;
$L__BB0_215:
	and.b32  	%r1335, %r1311, 8;
	setp.eq.s32 	%p29, %r1335, 0;
	@%p29 bra 	$L__BB0_217;
	ld.global.u32 	%r1336, [%rd17+60];
	xor.b32  	%r2449, %r2449, %r1336;
	ld.global.u32 	%r1337, [%rd17+64];
	xor.b32  	%r2448, %r2448, %r1337;
	ld.global.u32 	%r1338, [%rd17+68];
	xor.b32  	%r2447, %r2447, %r1338;
	ld.global.u32 	%r1339, [%rd17+72];
	xor.b32  	%r2446, %r2446, %r1339;
	ld.global.u32 	%r1340, [%rd17+76];
	xor.b32  	%r2445, %r2445, %r1340;
$L__BB0_217:
	and.b32  	%r1342, %r1311, 16;
	setp.eq.s32 	%p30, %r1342, 0;
	@%p30 bra 	$L__BB0_219;
	ld.global.u32 	%r1343, [%rd17+80];
	xor.b32  	%r2449, %r2449, %r1343;
	ld.global.u32 	%r1344, [%rd17+84];
	xor.b32  	%r2448, %r2448, %r1344;
	ld.global.u32 	%r1345, [%rd17+88];
	xor.b32  	%r2447, %r2447, %r1345;
	ld.global.u32 	%r1346, [%rd17+92];
	xor.b32  	%r2446, %r2446, %r1346;
	ld.global.u32 	%r1347, [%rd17+96];
	xor.b32  	%r2445, %r2445, %r1347;
$L__BB0_219:
	and.b32  	%r1349, %r1311, 32;
	setp.eq.s32 	%p31, %r1349, 0;
	@%p31 bra 	$L__BB0_221;
	ld.global.u32 	%r1350, [%rd17+100];
	xor.b32  	%r2449, %r2449, %r1350;
	ld.global.u32 	%r1351, [%rd17+104];
	xor.b32  	%r2448, %r2448, %r1351;
	ld.global.u32 	%r1352, [%rd17+108];
	xor.b32  	%r2447, %r2447, %r1352;
	ld.global.u32 	%r1353, [%rd17+112];
	xor.b32  	%r2446, %r2446, %r1353;
	ld.global.u32 	%r1354, [%rd17+116];
	xor.b32  	%r2445, %r2445, %r1354;
$L__BB0_221:
	and.b32  	%r1356, %r1311, 64;
	setp.eq.s32 	%p32, %r1356, 0;
	@%p32 bra 	$L__BB0_223;
	ld.global.u32 	%r1357, [%rd17+120];
	xor.b32  	%r2449, %r2449, %r1357;
	ld.global.u32 	%r1358, [%rd17+124];
	xor.b32  	%r2448, %r2448, %r1358;
	ld.global.u32 	%r1359, [%rd17+128];
	xor.b32  	%r2447, %r2447, %r1359;
	ld.global.u32 	%r1360, [%rd17+132];
	xor.b32  	%r2446, %r2446, %r1360;
	ld.global.u32 	%r1361, [%rd17+136];
	xor.b32  	%r2445, %r2445, %r1361;
$L__BB0_223:
	and.b32  	%r1363, %r1311, 128;
	setp.eq.s32 	%p33, %r1363, 0;
	@%p33 bra 	$L__BB0_225;
	ld.global.u32 	%r1364, [%rd17+140];
	xor.b32  	%r2449, %r2449, %r1364;
	ld.global.u32 	%r1365, [%rd17+144];
	xor.b32  	%r2448, %r2448, %r1365;
	ld.global.u32 	%r1366, [%rd17+148];
	xor.b32  	%r2447, %r2447, %r1366;
	ld.global.u32 	%r1367, [%rd17+152];
	xor.b32  	%r2446, %r2446, %r1367;
	ld.global.u32 	%r1368, [%rd17+156];
	xor.b32  	%r2445, %r2445, %r1368;
$L__BB0_225:
	and.b32  	%r1370, %r1311, 256;
	setp.eq.s32 	%p34, %r1370, 0;
	@%p34 bra 	$L__BB0_227;
	ld.global.u32 	%r1371, [%rd17+160];
	xor.b32  	%r2449, %r2449, %r1371;
	ld.global.u32 	%r1372, [%rd17+164];
	xor.b32  	%r2448, %r2448, %r1372;
	ld.global.u32 	%r1373, [%rd17+168];
	xor.b32  	%r2447, %r2447, %r1373;
	ld.global.u32 	%r1374, [%rd17+172];
	xor.b32  	%r2446, %r2446, %r1374;
	ld.global.u32 	%r1375, [%rd17+176];
	xor.b32  	%r2445, %r2445, %r1375;
$L__BB0_227:
	and.b32  	%r1377, %r1311, 512;
	setp.eq.s32 	%p35, %r1377, 0;
	@%p35 bra 	$L__BB0_229;
	ld.global.u32 	%r1378, [%rd17+180];
	xor.b32  	%r2449, %r2449, %r1378;
	ld.global.u32 	%r1379, [%rd17+184];
	xor.b32  	%r2448, %r2448, %r1379;
	ld.global.u32 	%r1380, [%rd17+188];
	xor.b32  	%r2447, %r2447, %r1380;
	ld.global.u32 	%r1381, [%rd17+192];
	xor.b32  	%r2446, %r2446, %r1381;
	ld.global.u32 	%r1382, [%rd17+196];
	xor.b32  	%r2445, %r2445, %r1382;
$L__BB0_229:
	and.b32  	%r1384, %r1311, 1024;
	setp.eq.s32 	%p36, %r1384, 0;
	@%p36 bra 	$L__BB0_231;
	ld.global.u32 	%r1385, [%rd17+200];
	xor.b32  	%r2449, %r2449, %r1385;
	ld.global.u32 	%r1386, [%rd17+204];
	xor.b32  	%r2448, %r2448, %r1386;
	ld.global.u32 	%r1387, [%rd17+208];
	xor.b32  	%r2447, %r2447, %r1387;
	ld.global.u32 	%r1388, [%rd17+212];
	xor.b32  	%r2446, %r2446, %r1388;
	ld.global.u32 	%r1389, [%rd17+216];
	xor.b32  	%r2445, %r2445, %r1389;
$L__BB0_231:
	and.b32  	%r1391, %r1311, 2048;
	setp.eq.s32 	%p37, %r1391, 0;
	@%p37 bra 	$L__BB0_233;
	ld.global.u32 	%r1392, [%rd17+220];
	xor.b32  	%r2449, %r2449, %r1392;
	ld.global.u32 	%r1393, [%rd17+224];
	xor.b32  	%r2448, %r2448, %r1393;
	ld.global.u32 	%r1394, [%rd17+228];
	xor.b32  	%r2447, %r2447, %r1394;
	ld.global.u32 	%r1395, [%rd17+232];
	xor.b32  	%r2446, %r2446, %r1395;
	ld.global.u32 	%r1396, [%rd17+236];
	xor.b32  	%r2445, %r2445, %r1396;
$L__BB0_233:
	and.b32  	%r1398, %r1311, 4096;
	setp.eq.s32 	%p38, %r1398, 0;
	@%p38 bra 	$L__BB0_235;
	ld.global.u32 	%r1399, [%rd17+240];
	xor.b32  	%r2449, %r2449, %r1399;
	ld.global.u32 	%r1400, [%rd17+244];
	xor.b32  	%r2448, %r2448, %r1400;
	ld.global.u32 	%r1401, [%rd17+248];
	xor.b32  	%r2447, %r2447, %r1401;
	ld.global.u32 	%r1402, [%rd17+252];
	xor.b32  	%r2446, %r2446, %r1402;
	ld.global.u32 	%r1403, [%rd17+256];
	xor.b32  	%r2445, %r2445, %r1403;
$L__BB0_235:
	and.b32  	%r1405, %r1311, 8192;
	setp.eq.s32 	%p39, %r1405, 0;
	@%p39 bra 	$L__BB0_237;
	ld.global.u32 	%r1406, [%rd17+260];
	xor.b32  	%r2449, %r2449, %r1406;
	ld.global.u32 	%r1407, [%rd17+264];
	xor.b32  	%r2448, %r2448, %r1407;
	ld.global.u32 	%r1408, [%rd17+268];
	xor.b32  	%r2447, %r2447, %r1408;
	ld.global.u32 	%r1409, [%rd17+272];
	xor.b32  	%r2446, %r2446, %r1409;
	ld.global.u32 	%r1410, [%rd17+276];
	xor.b32  	%r2445, %r2445, %r1410;
$L__BB0_237:
	and.b32  	%r1412, %r1311, 16384;
	setp.eq.s32 	%p40, %r1412, 0;
	@%p40 bra 	$L__BB0_239;
	ld.global.u32 	%r1413, [%rd17+280];
	xor.b32  	%r2449, %r2449, %r1413;
	ld.global.u32 	%r1414, [%rd17+284];
	xor.b32  	%r2448, %r2448, %r1414;
	ld.global.u32 	%r1415, [%rd17+288];
	xor.b32  	%r2447, %r2447, %r1415;
	ld.global.u32 	%r1416, [%rd17+292];
	xor.b32  	%r2446, %r2446, %r1416;
	ld.global.u32 	%r1417, [%rd17+296];
	xor.b32  	%r2445, %r2445, %r1417;
$L__BB0_239:
	and.b32  	%r1419, %r1311, 32768;
	setp.eq.s32 	%p41, %r1419, 0;
	@%p41 bra 	$L__BB0_241;
	ld.global.u32 	%r1420, [%rd17+300];
	xor.b32  	%r2449, %r2449, %r1420;
	ld.global.u32 	%r1421, [%rd17+304];
	xor.b32  	%r2448, %r2448, %r1421;
	ld.global.u32 	%r1422, [%rd17+308];
	xor.b32  	%r2447, %r2447, %r1422;
	ld.global.u32 	%r1423, [%rd17+312];
	xor.b32  	%r2446, %r2446, %r1423;
	ld.global.u32 	%r1424, [%rd17+316];
	xor.b32  	%r2445, %r2445, %r1424;
$L__BB0_241:
	add.s32 	%r2444, %r2444, 16;
	setp.ne.s32 	%p42, %r2444, 32;
	@%p42 bra 	$L__BB0_209;
	mad.lo.s32 	%r1425, %r2438, -31, %r832;
	add.s32 	%r2438, %r1425, 1;
	setp.ne.s32 	%p43, %r2438, 5;
	@%p43 bra 	$L__BB0_208;
	st.local.u32 	[%rd3+4], %r2449;
	st.local.v2.u32 	[%rd3+8], {%r2448, %r2447};
	st.local.v2.u32 	[%rd3+16], {%r2446, %r2445};
	setp.ne.s64 	%p44, %rd14, 3;
	@%p44 bra 	$L__BB0_281;
	mov.b32 	%r2537, 0;
	mov.u32 	%r2538, %r2537;
	mov.u32 	%r2539, %r2537;
	mov.u32 	%r2540, %r2537;
	mov.u32 	%r2541, %r2537;
	mov.u32 	%r2530, %r2537;
$L__BB0_245:
	mul.wide.u32 	%rd32, %r2530, 4;
	add.s64 	%rd33, %rd3, %rd32;
	ld.local.u32 	%r1007, [%rd33+4];
	shl.b32 	%r1008, %r2530, 5;
	mov.b32 	%r2536, 0;
$L__BB0_246:
	.pragma "nounroll";
	shr.u32 	%r1428, %r1007, %r2536;
	and.b32  	%r1429, %r1428, 1;
	setp.eq.b32 	%p45, %r1429, 1;
	not.pred 	%p46, %p45;
	add.s32 	%r1430, %r1008, %r2536;
	mul.lo.s32 	%r1431, %r1430, 5;
	mul.wide.u32 	%rd34, %r1431, 4;
	add.s64 	%rd18, %rd15, %rd34;
	@%p46 bra 	$L__BB0_248;
	ld.global.u32 	%r1432, [%rd18];
	xor.b32  	%r2541, %r2541, %r1432;
	ld.global.u32 	%r1433, [%rd18+4];
	xor.b32  	%r2540, %r2540, %r1433;
	ld.global.u32 	%r1434, [%rd18+8];
	xor.b32  	%r2539, %r2539, %r1434;
	ld.global.u32 	%r1435, [%rd18+12];
	xor.b32  	%r2538, %r2538, %r1435;
	ld.global.u32 	%r1436, [%rd18+16];
	xor.b32  	%r2537, %r2537, %r1436;
$L__BB0_248:
	and.b32  	%r1438, %r1428, 2;
	setp.eq.s32 	%p47, %r1438, 0;
	@%p47 bra 	$L__BB0_250;
	ld.global.u32 	%r1439, [%rd18+20];
	xor.b32  	%r2541, %r2541, %r1439;
	ld.global.u32 	%r1440, [%rd18+24];
	xor.b32  	%r2540, %r2540, %r1440;
	ld.global.u32 	%r1441, [%rd18+28];
	xor.b32  	%r2539, %r2539, %r1441;
	ld.global.u32 	%r1442, [%rd18+32];
	xor.b32  	%r2538, %r2538, %r1442;
	ld.global.u32 	%r1443, [%rd18+36];
	xor.b32  	%r2537, %r2537, %r1443;
$L__BB0_250:
	and.b32  	%r1445, %r1428, 4;
	setp.eq.s32 	%p48, %r1445, 0;
	@%p48 bra 	$L__BB0_252;
	ld.global.u32 	%r1446, [%rd18+40];
	xor.b32  	%r2541, %r2541, %r1446;
	ld.global.u32 	%r1447, [%rd18+44];
	xor.b32  	%r2540, %r2540, %r1447;
	ld.global.u32 	%r1448, [%rd18+48];
	xor.b32  	%r2539, %r2539, %r1448;
	ld.global.u32 	%r1449, [%rd18+52];
	xor.b32  	%r2538, %r2538, %r1449;
	ld.global.u32 	%r1450, [%rd18+56];
	xor.b32  	%r2537, %r2537, %r1450;
$L__BB0_252:
	and.b32  	%r1452, %r1428, 8;
	setp.eq.s32 	%p49, %r1452, 0;
	@%p49 bra 	$L__BB0_254;
	ld.global.u32 	%r1453, [%rd18+60];
	xor.b32  	%r2541, %r2541, %r1453;
	ld.global.u32 	%r1454, [%rd18+64];
	xor.b32  	%r2540, %r2540, %r1454;
	ld.global.u32 	%r1455, [%rd18+68];
	xor.b32  	%r2539, %r2539, %r1455;
	ld.global.u32 	%r1456, [%rd18+72];
	xor.b32  	%r2538, %r2538, %r1456;
	ld.global.u32 	%r1457, [%rd18+76];
	xor.b32  	%r2537, %r2537, %r1457;
$L__BB0_254:
	and.b32  	%r1459, %r1428, 16;
	setp.eq.s32 	%p50, %r1459, 0;
	@%p50 bra 	$L__BB0_256;
	ld.global.u32 	%r1460, [%rd18+80];
	xor.b32  	%r2541, %r2541, %r1460;
	ld.global.u32 	%r1461, [%rd18+84];
	xor.b32  	%r2540, %r2540, %r1461;
	ld.global.u32 	%r1462, [%rd18+88];
	xor.b32  	%r2539, %r2539, %r1462;
	ld.global.u32 	%r1463, [%rd18+92];
	xor.b32  	%r2538, %r2538, %r1463;
	ld.global.u32 	%r1464, [%rd18+96];
	xor.b32  	%r2537, %r2537, %r1464;
$L__BB0_256:
	and.b32  	%r1466, %r1428, 32;
	setp.eq.s32 	%p51, %r1466, 0;
	@%p51 bra 	$L__BB0_258;
	ld.global.u32 	%r1467, [%rd18+100];
	xor.b32  	%r2541, %r2541, %r1467;
	ld.global.u32 	%r1468, [%rd18+104];
	xor.b32  	%r2540, %r2540, %r1468;
	ld.global.u32 	%r1469, [%rd18+108];
	xor.b32  	%r2539, %r2539, %r1469;
	ld.global.u32 	%r1470, [%rd18+112];
	xor.b32  	%r2538, %r2538, %r1470;
	ld.global.u32 	%r1471, [%rd18+116];
	xor.b32  	%r2537, %r2537, %r1471;
$L__BB0_258:
	and.b32  	%r1473, %r1428, 64;
	setp.eq.s32 	%p52, %r1473, 0;
	@%p52 bra 	$L__BB0_260;
	ld.global.u32 	%r1474, [%rd18+120];
	xor.b32  	%r2541, %r2541, %r1474;
	ld.global.u32 	%r1475, [%rd18+124];
	xor.b32  	%r2540, %r2540, %r1475;
	ld.global.u32 	%r1476, [%rd18+128];
	xor.b32  	%r2539, %r2539, %r1476;
	ld.global.u32 	%r1477, [%rd18+132];
	xor.b32  	%r2538, %r2538, %r1477;
	ld.global.u32 	%r1478, [%rd18+136];
	xor.b32  	%r2537, %r2537, %r1478;
$L__BB0_260:
	and.b32  	%r1480, %r1428, 128;
	setp.eq.s32 	%p53, %r1480, 0;
	@%p53 bra 	$L__BB0_262;
	ld.global.u32 	%r1481, [%rd18+140];
	xor.b32  	%r2541, %r2541, %r1481;
	ld.global.u32 	%r1482, [%rd18+144];
	xor.b32  	%r2540, %r2540, %r1482;
	ld.global.u32 	%r1483, [%rd18+148];
	xor.b32  	%r2539, %r2539, %r1483;
	ld.global.u32 	%r1484, [%rd18+152];
	xor.b32  	%r2538, %r2538, %r1484;
	ld.global.u32 	%r1485, [%rd18+156];
	xor.b32  	%r2537, %r2537, %r1485;
$L__BB0_262:
	and.b32  	%r1487, %r1428, 256;
	setp.eq.s32 	%p54, %r1487, 0;
	@%p54 bra 	$L__BB0_264;
	ld.global.u32 	%r1488, [%rd18+160];
	xor.b32  	%r2541, %r2541, %r1488;
	ld.global.u32 	%r1489, [%rd18+164];
	xor.b32  	%r2540, %r2540, %r1489;
	ld.global.u32 	%r1490, [%rd18+168];
	xor.b32  	%r2539, %r2539, %r1490;
	ld.global.u32 	%r1491, [%rd18+172];
	xor.b32  	%r2538, %r2538, %r1491;
	ld.global.u32 	%r1492, [%rd18+176];
	xor.b32  	%r2537, %r2537, %r1492;
$L__BB0_264:
	and.b32  	%r1494, %r1428, 512;
	setp.eq.s32 	%p55, %r1494, 0;
	@%p55 bra 	$L__BB0_266;
	ld.global.u32 	%r1495, [%rd18+180];
	xor.b32  	%r2541, %r2541, %r1495;
	ld.global.u32 	%r1496, [%rd18+184];
	xor.b32  	%r2540, %r2540, %r1496;
	ld.global.u32 	%r1497, [%rd18+188];
	xor.b32  	%r2539, %r2539, %r1497;
	ld.global.u32 	%r1498, [%rd18+192];
	xor.b32  	%r2538, %r2538, %r1498;
	ld.global.u32 	%r1499, [%rd18+196];
	xor.b32  	%r2537, %r2537, %r1499;
$L__BB0_266:
	and.b32  	%r1501, %r1428, 1024;
	setp.eq.s32 	%p56, %r1501, 0;
	@%p56 bra 	$L__BB0_268;
	ld.global.u32 	%r1502, [%rd18+200];
	xor.b32  	%r2541, %r2541, %r1502;
	ld.global.u32 	%r1503, [%rd18+204];
	xor.b32  	%r2540, %r2540, %r1503;
	ld.global.u32 	%r1504, [%rd18+208];
	xor.b32  	%r2539, %r2539, %r1504;
	ld.global.u32 	%r1505, [%rd18+212];
	xor.b32  	%r2538, %r2538, %r1505;
	ld.global.u32 	%r1506, [%rd18+216];
	xor.b32  	%r2537, %r2537, %r1506;
$L__BB0_268:
	and.b32  	%r1508, %r1428, 2048;
	setp.eq.s32 	%p57, %r1508, 0;
	@%p57 bra 	$L__BB0_270;
	ld.global.u32 	%r1509, [%rd18+220];
	xor.b32  	%r2541, %r2541, %r1509;
	ld.global.u32 	%r1510, [%rd18+224];
	xor.b32  	%r2540, %r2540, %r1510;
	ld.global.u32 	%r1511, [%rd18+228];
	xor.b32  	%r2539, %r2539, %r1511;
	ld.global.u32 	%r1512, [%rd18+232];
	xor.b32  	%r2538, %r2538, %r1512;
	ld.global.u32 	%r1513, [%rd18+236];
	xor.b32  	%r2537, %r2537, %r1513;
$L__BB0_270:
	and.b32  	%r1515, %r1428, 4096;
	setp.eq.s32 	%p58, %r1515, 0;
	@%p58 bra 	$L__BB0_272;
	ld.global.u32 	%r1516, [%rd18+240];
	xor.b32  	%r2541, %r2541, %r1516;
	ld.global.u32 	%r1517, [%rd18+244];
	xor.b32  	%r2540, %r2540, %r1517;
	ld.global.u32 	%r1518, [%rd18+248];
	xor.b32  	%r2539, %r2539, %r1518;
	ld.global.u32 	%r1519, [%rd18+252];
	xor.b32  	%r2538, %r2538, %r1519;
	ld.global.u32 	%r1520, [%rd18+256];
	xor.b32  	%r2537, %r2537, %r1520;
$L__BB0_272:
	and.b32  	%r1522, %r1428, 8192;
	setp.eq.s32 	%p59, %r1522, 0;
	@%p59 bra 	$L__BB0_274;
	ld.global.u32 	%r1523, [%rd18+260];
	xor.b32  	%r2541, %r2541, %r1523;
	ld.global.u32 	%r1524, [%rd18+264];
	xor.b32  	%r2540, %r2540, %r1524;
	ld.global.u32 	%r1525, [%rd18+268];
	xor.b32  	%r2539, %r2539, %r1525;
	ld.global.u32 	%r1526, [%rd18+272];
	xor.b32  	%r2538, %r2538, %r1526;
	ld.global.u32 	%r1527, [%rd18+276];
	xor.b32  	%r2537, %r2537, %r1527;
$L__BB0_274:
	and.b32  	%r1529, %r1428, 16384;
	setp.eq.s32 	%p60, %r1529, 0;
	@%p60 bra 	$L__BB0_276;
	ld.global.u32 	%r1530, [%rd18+280];
	xor.b32  	%r2541, %r2541, %r1530;
	ld.global.u32 	%r1531, [%rd18+284];
	xor.b32  	%r2540, %r2540, %r1531;
	ld.global.u32 	%r1532, [%rd18+288];
	xor.b32  	%r2539, %r2539, %r1532;
	ld.global.u32 	%r1533, [%rd18+292];
	xor.b32  	%r2538, %r2538, %r1533;
	ld.global.u32 	%r1534, [%rd18+296];
	xor.b32  	%r2537, %r2537, %r1534;
$L__BB0_276:
	and.b32  	%r1536, %r1428, 32768;
	setp.eq.s32 	%p61, %r1536, 0;
	@%p61 bra 	$L__BB0_278;
	ld.global.u32 	%r1537, [%rd18+300];
	xor.b32  	%r2541, %r2541, %r1537;
	ld.global.u32 	%r1538, [%rd18+304];
	xor.b32  	%r2540, %r2540, %r1538;
	ld.global.u32 	%r1539, [%rd18+308];
	xor.b32  	%r2539, %r2539, %r1539;
	ld.global.u32 	%r1540, [%rd18+312];
	xor.b32  	%r2538, %r2538, %r1540;
	ld.global.u32 	%r1541, [%rd18+316];
	xor.b32  	%r2537, %r2537, %r1541;
$L__BB0_278:
	add.s32 	%r2536, %r2536, 16;
	setp.ne.s32 	%p62, %r2536, 32;
	@%p62 bra 	$L__BB0_246;
	mad.lo.s32 	%r1542, %r2530, -31, %r1008;
	add.s32 	%r2530, %r1542, 1;
	setp.ne.s32 	%p63, %r2530, 5;
	@%p63 bra 	$L__BB0_245;
	st.local.u32 	[%rd3+4], %r2541;
	st.local.v2.u32 	[%rd3+8], {%r2540, %r2539};
	st.local.v2.u32 	[%rd3+16], {%r2538, %r2537};
$L__BB0_281:
	shr.u64 	%rd57, %rd13, 2;
	add.s32 	%r2340, %r2340, 1;
	setp.gt.u64 	%p64, %rd13, 3;
	@%p64 bra 	$L__BB0_169;
$L__BB0_282:
	cvt.u32.u64 	%r1543, %rd12;
	mov.b32 	%r1544, 0;
	st.local.v2.u32 	[%rd3+24], {%r1544, %r1544};
	st.local.u32 	[%rd3+32], %r1544;
	mov.b64 	%rd35, 0;
	st.local.u64 	[%rd3+40], %rd35;
	shl.b64 	%rd36, %rd12, 2;
	add.s64 	%rd37, %rd2, %rd36;
	mov.b32 	%r1545, -1;
	st.global.u32 	[%rd37], %r1545;
	add.s64 	%rd38, %rd1, %rd36;
	st.global.u32 	[%rd38], %r1545;
	add.s32 	%r2001, %r1543, %r9;
	setp.lt.s32 	%p65, %r2001, %r1180;
	@%p65 bra 	$L__BB0_167;
$L__BB0_283:
	ret;

}
	// .globl	count_degrees_kernel
.visible .entry count_degrees_kernel(
	.param .u64 .ptr .align 1 count_degrees_kernel_param_0,
	.param .u64 .ptr .align 1 count_degrees_kernel_param_1,
	.param .u32 count_degrees_kernel_param_2
)
{
	.reg .pred 	%p<3>;
	.reg .b32 	%r<8>;
	.reg .b64 	%rd<9>;

	ld.param.u64 	%rd1, [count_degrees_kernel_param_0];
	ld.param.u64 	%rd2, [count_degrees_kernel_param_1];
	ld.param.u32 	%r3, [count_degrees_kernel_param_2];
	mov.u32 	%r4, %ctaid.x;
	mov.u32 	%r5, %ntid.x;
	mov.u32 	%r6, %tid.x;
	mad.lo.s32 	%r1, %r4, %r5, %r6;
	setp.ge.s32 	%p1, %r1, %r3;
	@%p1 bra 	$L__BB1_3;
	cvta.to.global.u64 	%rd3, %rd1;
	mul.wide.s32 	%rd4, %r1, 4;
	add.s64 	%rd5, %rd3, %rd4;
	ld.global.u32 	%r2, [%rd5];
	setp.eq.s32 	%p2, %r2, -1;
	@%p2 bra 	$L__BB1_3;
	cvta.to.global.u64 	%rd6, %rd2;
	mul.wide.s32 	%rd7, %r2, 4;
	add.s64 	%rd8, %rd6, %rd7;
	atom.global.add.u32 	%r7, [%rd8], 1;
$L__BB1_3:
	ret;

}
	// .globl	cascade
.visible .entry cascade(
	.param .u64 .ptr .align 1 cascade_param_0,
	.param .u64 .ptr .align 1 cascade_param_1,
	.param .u64 .ptr .align 1 cascade_param_2,
	.param .u64 .ptr .align 1 cascade_param_3,
	.param .u64 .ptr .align 1 cascade_param_4,
	.param .u64 .ptr .align 1 cascade_param_5,
	.param .f32 cascade_param_6,
	.param .u64 cascade_param_7,
	.param .u32 cascade_param_8
)
{
	.local .align 8 .b8 	__local_depot2[48];
	.reg .b64 	%SP;
	.reg .b64 	%SPL;
	.reg .pred 	%p<69>;
	.reg .b16 	%rs<4>;
	.reg .b32 	%r<1234>;
	.reg .b32 	%f<5>;
	.reg .b64 	%rd<50>;

	mov.u64 	%SPL, __local_depot2;
	ld.param.u64 	%rd17, [cascade_param_4];
	ld.param.u64 	%rd18, [cascade_param_5];
	ld.param.u64 	%rd19, [cascade_param_7];
	ld.param.u32 	%r559, [cascade_param_8];
	mov.u32 	%r560, %ctaid.x;
	mov.u32 	%r1, %ntid.x;
	mov.u32 	%r561, %tid.x;
	mad.lo.s32 	%r941, %r560, %r1, %r561;
	setp.ge.s32 	%p1, %r941, %r559;
	@%p1 bra 	$L__BB2_123;
	add.u64 	%rd1, %SPL, 0;
	cvt.u32.u64 	%r562, %rd19;
	xor.b32  	%r563, %r562, -1429050551;
	mul.lo.s32 	%r564, %r563, 1099087573;
	{ .reg .b32 tmp; mov.b64 {tmp, %r565}, %rd19; }
	xor.b32  	%r566, %r565, -136515619;
	mul.lo.s32 	%r567, %r566, -1703105765;
	add.s32 	%r568, %r564, %r567;
	add.s32 	%r3, %r564, 123456789;
	xor.b32  	%r4, %r564, 362436069;
	add.s32 	%r5, %r567, 521288629;
	xor.b32  	%r6, %r567, 88675123;
	add.s32 	%r7, %r564, 5783321;
	mov.u32 	%r569, %nctaid.x;
	mul.lo.s32 	%r8, %r1, %r569;
	add.s32 	%r9, %r568, 7340115;
	cvta.to.global.u64 	%rd2, %rd17;
	cvta.to.global.u64 	%rd3, %rd18;
$L__BB2_2:
	ld.param.u64 	%rd46, [cascade_param_1];
	ld.param.u64 	%rd45, [cascade_param_0];
	cvt.s64.s32 	%rd4, %r941;
	cvta.to.global.u64 	%rd21, %rd45;
	mul.wide.s32 	%rd22, %r941, 4;
	add.s64 	%rd23, %rd21, %rd22;
	ld.global.u32 	%r11, [%rd23];
	cvta.to.global.u64 	%rd24, %rd46;
	add.s64 	%rd25, %rd24, %rd22;
	ld.global.u32 	%r12, [%rd25];
	setp.eq.s32 	%p2, %r11, -1;
	@%p2 bra 	$L__BB2_122;
	ld.param.u64 	%rd48, [cascade_param_3];
	cvt.s64.s32 	%rd26, %r11;
	cvta.to.global.u64 	%rd27, %rd48;
	add.s64 	%rd28, %rd27, %rd26;
	ld.global.u8 	%rs1, [%rd28];
	setp.eq.s16 	%p3, %rs1, 0;
	@%p3 bra 	$L__BB2_122;
	ld.param.u64 	%rd47, [cascade_param_2];
	cvt.s64.s32 	%rd29, %r12;
	cvta.to.global.u64 	%rd30, %rd47;
	add.s64 	%rd5, %rd30, %rd29;
	ld.global.u8 	%rs2, [%rd5];
	setp.ne.s16 	%p4, %rs2, 0;
	@%p4 bra 	$L__BB2_122;
	cvt.u32.u64 	%r570, %rd4;
	st.local.u32 	[%rd1+4], %r3;
	st.local.v2.u32 	[%rd1+8], {%r4, %r5};
	st.local.v2.u32 	[%rd1+16], {%r6, %r7};
	setp.eq.s32 	%p5, %r570, 0;
	mov.u32 	%r960, %r7;
	mov.u32 	%r961, %r6;
	mov.u32 	%r962, %r5;
	mov.u32 	%r963, %r4;
	mov.u32 	%r964, %r3;
	@%p5 bra 	$L__BB2_120;
	mov.b32 	%r947, 0;
	mov.u32 	%r960, %r7;
	mov.u32 	%r961, %r6;
	mov.u32 	%r962, %r5;
	mov.u32 	%r963, %r4;
	mov.u32 	%r964, %r3;
	mov.u64 	%rd49, %rd4;
$L__BB2_7:
	mov.u64 	%rd6, %rd49;
	and.b64  	%rd7, %rd6, 3;
	setp.eq.s64 	%p6, %rd7, 0;
	@%p6 bra 	$L__BB2_119;
	mul.wide.u32 	%rd31, %r947, 3200;
	mov.u64 	%rd32, precalc_xorwow_matrix;
	add.s64 	%rd8, %rd32, %rd31;
	mov.b32 	%r960, 0;
	mov.u32 	%r961, %r960;
	mov.u32 	%r962, %r960;
	mov.u32 	%r963, %r960;
	mov.u32 	%r964, %r960;
	mov.u32 	%r953, %r960;
$L__BB2_9:
	mul.wide.u32 	%rd33, %r953, 4;
	add.s64 	%rd34, %rd1, %rd33;
	ld.local.u32 	%r25, [%rd34+4];
	shl.b32 	%r26, %r953, 5;
	mov.b32 	%r959, 0;
$L__BB2_10:
	.pragma "nounroll";
	shr.u32 	%r574, %r25, %r959;
	and.b32  	%r575, %r574, 1;
	setp.eq.b32 	%p7, %r575, 1;
	not.pred 	%p8, %p7;
	add.s32 	%r576, %r26, %r959;
	mul.lo.s32 	%r577, %r576, 5;
	mul.wide.u32 	%rd35, %r577, 4;
	add.s64 	%rd9, %rd8, %rd35;
	@%p8 bra 	$L__BB2_12;
	ld.global.u32 	%r578, [%rd9];
	xor.b32  	%r964, %r964, %r578;
	ld.global.u32 	%r579, [%rd9+4];
	xor.b32  	%r963, %r963, %r579;
	ld.global.u32 	%r580, [%rd9+8];
	xor.b32  	%r962, %r962, %r580;
	ld.global.u32 	%r581, [%rd9+12];
	xor.b32  	%r961, %r961, %r581;
	ld.global.u32 	%r582, [%rd9+16];
	xor.b32  	%r960, %r960, %r582;
$L__BB2_12:
	and.b32  	%r584, %r574, 2;
	setp.eq.s32 	%p9, %r584, 0;
	@%p9 bra 	$L__BB2_14;
	ld.global.u32 	%r585, [%rd9+20];
	xor.b32  	%r964, %r964, %r585;
	ld.global.u32 	%r586, [%rd9+24];
	xor.b32  	%r963, %r963, %r586;
	ld.global.u32 	%r587, [%rd9+28];
	xor.b32  	%r962, %r962, %r587;
	ld.global.u32 	%r588, [%rd9+32];
	xor.b32  	%r961, %r961, %r588;
	ld.global.u32 	%r589, [%rd9+36];
	xor.b32  	%r960, %r960, %r589;
$L__BB2_14:
	and.b32  	%r591, %r574, 4;
	setp.eq.s32 	%p10, %r591, 0;
	@%p10 bra 	$L__BB2_16;
	ld.global.u32 	%r592, [%rd9+40];
	xor.b32  	%r964, %r964, %r592;
	ld.global.u32 	%r593, [%rd9+44];
	xor.b32  	%r963, %r963, %r593;
	ld.global.u32 	%r594, [%rd9+48];
	xor.b32  	%r962, %r962, %r594;
	ld.global.u32 	%r595, [%rd9+52];
	xor.b32  	%r961, %r961, %r595;
	ld.global.u32 	%r596, [%rd9+56];
	xor.b32  	%r960, %r960, %r596;
$L__BB2_16:
	and.b32  	%r598, %r574, 8;
	setp.eq.s32 	%p11, %r598, 0;
	@%p11 bra 	$L__BB2_18;
	ld.global.u32 	%r599, [%rd9+60];
	xor.b32  	%r964, %r964, %r599;
	ld.global.u32 	%r600, [%rd9+64];
	xor.b32  	%r963, %r963, %r600;
	ld.global.u32 	%r601, [%rd9+68];
	xor.b32  	%r962, %r962, %r601;
	ld.global.u32 	%r602, [%rd9+72];
	xor.b32  	%r961, %r961, %r602;
	ld.global.u32 	%r603, [%rd9+76];
	xor.b32  	%r960, %r960, %r603;
$L__BB2_18:
	and.b32  	%r605, %r574, 16;
	setp.eq.s32 	%p12, %r605, 0;
	@%p12 bra 	$L__BB2_20;
	ld.global.u32 	%r606, [%rd9+80];
	xor.b32  	%r964, %r964, %r606;
	ld.global.u32 	%r607, [%rd9+84];
	xor.b32  	%r963, %r963, %r607;
	ld.global.u32 	%r608, [%rd9+88];
	xor.b32  	%r962, %r962, %r608;
	ld.global.u32 	%r609, [%rd9+92];
	xor.b32  	%r961, %r961, %r609;
	ld.global.u32 	%r610, [%rd9+96];
	xor.b32  	%r960, %r960, %r610;
$L__BB2_20:
	and.b32  	%r612, %r574, 32;
	setp.eq.s32 	%p13, %r612, 0;
	@%p13 bra 	$L__BB2_22;
	ld.global.u32 	%r613, [%rd9+100];
	xor.b32  	%r964, %r964, %r613;
	ld.global.u32 	%r614, [%rd9+104];
	xor.b32  	%r963, %r963, %r614;
	ld.global.u32 	%r615, [%rd9+108];
	xor.b32  	%r962, %r962, %r615;
	ld.global.u32 	%r616, [%rd9+112];
	xor.b32  	%r961, %r961, %r616;
	ld.global.u32 	%r617, [%rd9+116];
	xor.b32  	%r960, %r960, %r617;
$L__BB2_22:
	and.b32  	%r619, %r574, 64;
	setp.eq.s32 	%p14, %r619, 0;
	@%p14 bra 	$L__BB2_24;
	ld.global.u32 	%r620, [%rd9+120];
	xor.b32  	%r964, %r964, %r620;
	ld.global.u32 	%r621, [%rd9+124];
	xor.b32  	%r963, %r963, %r621;
	ld.global.u32 	%r622, [%rd9+128];
	xor.b32  	%r962, %r962, %r622;
	ld.global.u32 	%r623, [%rd9+132];
	xor.b32  	%r961, %r961, %r623;
	ld.global.u32 	%r624, [%rd9+136];
	xor.b32  	%r960, %r960, %r624;
$L__BB2_24:
	and.b32  	%r626, %r574, 128;
	setp.eq.s32 	%p15, %r626, 0;
	@%p15 bra 	$L__BB2_26;
	ld.global.u32 	%r627, [%rd9+140];
	xor.b32  	%r964, %r964, %r627;
	ld.global.u32 	%r628, [%rd9+144];
	xor.b32  	%r963, %r963, %r628;
	ld.global.u32 	%r629, [%rd9+148];
	xor.b32  	%r962, %r962, %r629;
	ld.global.u32 	%r630, [%rd9+152];
	xor.b32  	%r961, %r961, %r630;
	ld.global.u32 	%r631, [%rd9+156];
	xor.b32  	%r960, %r960, %r631;
$L__BB2_26:
	and.b32  	%r633, %r574, 256;
	setp.eq.s32 	%p16, %r633, 0;
	@%p16 bra 	$L__BB2_28;
	ld.global.u32 	%r634, [%rd9+160];
	xor.b32  	%r964, %r964, %r634;
	ld.global.u32 	%r635, [%rd9+164];
	xor.b32  	%r963, %r963, %r635;
	ld.global.u32 	%r636, [%rd9+168];
	xor.b32  	%r962, %r962, %r636;
	ld.global.u32 	%r637, [%rd9+172];
	xor.b32  	%r961, %r961, %r637;
	ld.global.u32 	%r638, [%rd9+176];
	xor.b32  	%r960, %r960, %r638;
$L__BB2_28:
	and.b32  	%r640, %r574, 512;
	setp.eq.s32 	%p17, %r640, 0;
	@%p17 bra 	$L__BB2_30;
	ld.global.u32 	%r641, [%rd9+180];
	xor.b32  	%r964, %r964, %r641;
	ld.global.u32 	%r642, [%rd9+184];
	xor.b32  	%r963, %r963, %r642;
	ld.global.u32 	%r643, [%rd9+188];
	xor.b32  	%r962, %r962, %r643;
	ld.global.u32 	%r644, [%rd9+192];
	xor.b32  	%r961, %r961, %r644;
	ld.global.u32 	%r645, [%rd9+196];
	xor.b32  	%r960, %r960, %r645;
$L__BB2_30:
	and.b32  	%r647, %r574, 1024;
	setp.eq.s32 	%p18, %r647, 0;
	@%p18 bra 	$L__BB2_32;
	ld.global.u32 	%r648, [%rd9+200];
	xor.b32  	%r964, %r964, %r648;
	ld.global.u32 	%r649, [%rd9+204];
	xor.b32  	%r963, %r963, %r649;
	ld.global.u32 	%r650, [%rd9+208];
	xor.b32  	%r962, %r962, %r650;
	ld.global.u32 	%r651, [%rd9+212];
	xor.b32  	%r961, %r961, %r651;
	ld.global.u32 	%r652, [%rd9+216];
	xor.b32  	%r960, %r960, %r652;
$L__BB2_32:
	and.b32  	%r654, %r574, 2048;
	setp.eq.s32 	%p19, %r654, 0;
	@%p19 bra 	$L__BB2_34;
	ld.global.u32 	%r655, [%rd9+220];
	xor.b32  	%r964, %r964, %r655;
	ld.global.u32 	%r656, [%rd9+224];
	xor.b32  	%r963, %r963, %r656;
	ld.global.u32 	%r657, [%rd9+228];
	xor.b32  	%r962, %r962, %r657;
	ld.global.u32 	%r658, [%rd9+232];
	xor.b32  	%r961, %r961, %r658;
	ld.global.u32 	%r659, [%rd9+236];
	xor.b32  	%r960, %r960, %r659;
$L__BB2_34:
	and.b32  	%r661, %r574, 4096;
	setp.eq.s32 	%p20, %r661, 0;
	@%p20 bra 	$L__BB2_36;
	ld.global.u32 	%r662, [%rd9+240];
	xor.b32  	%r964, %r964, %r662;
	ld.global.u32 	%r663, [%rd9+244];
	xor.b32  	%r963, %r963, %r663;
	ld.global.u32 	%r664, [%rd9+248];
	xor.b32  	%r962, %r962, %r664;
	ld.global.u32 	%r665, [%rd9+252];
	xor.b32  	%r961, %r961, %r665;
	ld.global.u32 	%r666, [%rd9+256];
	xor.b32  	%r960, %r960, %r666;
$L__BB2_36:
	and.b32  	%r668, %r574, 8192;
	setp.eq.s32 	%p21, %r668, 0;
	@%p21 bra 	$L__BB2_38;
	ld.global.u32 	%r669, [%rd9+260];
	xor.b32  	%r964, %r964, %r669;
	ld.global.u32 	%r670, [%rd9+264];
	xor.b32  	%r963, %r963, %r670;
	ld.global.u32 	%r671, [%rd9+268];
	xor.b32  	%r962, %r962, %r671;
	ld.global.u32 	%r672, [%rd9+272];
	xor.b32  	%r961, %r961, %r672;
	ld.global.u32 	%r673, [%rd9+276];
	xor.b32  	%r960, %r960, %r673;
$L__BB2_38:
	and.b32  	%r675, %r574, 16384;
	setp.eq.s32 	%p22, %r675, 0;
	@%p22 bra 	$L__BB2_40;
	ld.global.u32 	%r676, [%rd9+280];
	xor.b32  	%r964, %r964, %r676;
	ld.global.u32 	%r677, [%rd9+284];
	xor.b32  	%r963, %r963, %r677;
	ld.global.u32 	%r678, [%rd9+288];
	xor.b32  	%r962, %r962, %r678;
	ld.global.u32 	%r679, [%rd9+292];
	xor.b32  	%r961, %r961, %r679;
	ld.global.u32 	%r680, [%rd9+296];
	xor.b32  	%r960, %r960, %r680;
$L__BB2_40:
	and.b32  	%r682, %r574, 32768;
	setp.eq.s32 	%p23, %r682, 0;
	@%p23 bra 	$L__BB2_42;
	ld.global.u32 	%r683, [%rd9+300];
	xor.b32  	%r964, %r964, %r683;
	ld.global.u32 	%r684, [%rd9+304];
	xor.b32  	%r963, %r963, %r684;
	ld.global.u32 	%r685, [%rd9+308];
	xor.b32  	%r962, %r962, %r685;
	ld.global.u32 	%r686, [%rd9+312];
	xor.b32  	%r961, %r961, %r686;
	ld.global.u32 	%r687, [%rd9+316];
	xor.b32  	%r960, %r960, %r687;
$L__BB2_42:
	add.s32 	%r959, %r959, 16;
	setp.ne.s32 	%p24, %r959, 32;
	@%p24 bra 	$L__BB2_10;
	mad.lo.s32 	%r688, %r953, -31, %r26;
	add.s32 	%r953, %r688, 1;
	setp.ne.s32 	%p25, %r953, 5;
	@%p25 bra 	$L__BB2_9;
	st.local.u32 	[%rd1+4], %r964;
	st.local.v2.u32 	[%rd1+8], {%r963, %r962};
	st.local.v2.u32 	[%rd1+16], {%r961, %r960};
	setp.eq.s64 	%p26, %rd7, 1;
	@%p26 bra 	$L__BB2_119;
	mov.b32 	%r960, 0;
	mov.u32 	%r961, %r960;
	mov.u32 	%r962, %r960;
	mov.u32 	%r963, %r960;
	mov.u32 	%r964, %r960;
	mov.u32 	%r1045, %r960;
$L__BB2_46:
	mul.wide.u32 	%rd36, %r1045, 4;
	add.s64 	%rd37, %rd1, %rd36;
	ld.local.u32 	%r201, [%rd37+4];
	shl.b32 	%r202, %r1045, 5;
	mov.b32 	%r1051, 0;
$L__BB2_47:
	.pragma "nounroll";
	shr.u32 	%r691, %r201, %r1051;
	and.b32  	%r692, %r691, 1;
	setp.eq.b32 	%p27, %r692, 1;
	not.pred 	%p28, %p27;
	add.s32 	%r693, %r202, %r1051;
	mul.lo.s32 	%r694, %r693, 5;
	mul.wide.u32 	%rd38, %r694, 4;
	add.s64 	%rd10, %rd8, %rd38;
	@%p28 bra 	$L__BB2_49;
	ld.global.u32 	%r695, [%rd10];
	xor.b32  	%r964, %r964, %r695;
	ld.global.u32 	%r696, [%rd10+4];
	xor.b32  	%r963, %r963, %r696;
	ld.global.u32 	%r697, [%rd10+8];
	xor.b32  	%r962, %r962, %r697;
	ld.global.u32 	%r698, [%rd10+12];
	xor.b32  	%r961, %r961, %r698;
	ld.global.u32 	%r699, [%rd10+16];
	xor.b32  	%r960, %r960, %r699;
$L__BB2_49:
	and.b32  	%r701, %r691, 2;
	setp.eq.s32 	%p29, %r701, 0;
	@%p29 bra 	$L__BB2_51;
	ld.global.u32 	%r702, [%rd10+20];
	xor.b32  	%r964, %r964, %r702;
	ld.global.u32 	%r703, [%rd10+24];
	xor.b32  	%r963, %r963, %r703;
	ld.global.u32 	%r704, [%rd10+28];
	xor.b32  	%r962, %r962, %r704;
	ld.global.u32 	%r705, [%rd10+32];
	xor.b32  	%r961, %r961, %r705;
	ld.global.u32 	%r706, [%rd10+36];
	xor.b32  	%r960, %r960, %r706;
$L__BB2_51:
	and.b32  	%r708, %r691, 4;
	setp.eq.s32 	%p30, %r708, 0;
	@%p30 bra 	$L__BB2_53;
	ld.global.u32 	%r709, [%rd10+40];
	xor.b32  	%r964, %r964, %r709;
	ld.global.u32 	%r710, [%rd10+44];
	xor.b32  	%r963, %r963, %r710;
	ld.global.u32 	%r711, [%rd10+48];
	xor.b32  	%r962, %r962, %r711;
	ld.global.u32 	%r712, [%rd10+52];
	xor.b32  	%r961, %r961, %r712;
	ld.global.u32 	%r713, [%rd10+56];
	xor.b32  	%r960, %r960, %r713;
$L__BB2_53:
	and.b32  	%r715, %r691, 8;
	setp.eq.s32 	%p31, %r715, 0;
	@%p31 bra 	$L__BB2_55;
	ld.global.u32 	%r716, [%rd10+60];
	xor.b32  	%r964, %r964, %r716;
	ld.global.u32 	%r717, [%rd10+64];
	xor.b32  	%r963, %r963, %r717;
	ld.global.u32 	%r718, [%rd10+68];
	xor.b32  	%r962, %r962, %r718;
	ld.global.u32 	%r719, [%rd10+72];
	xor.b32  	%r961, %r961, %r719;
	ld.global.u32 	%r720, [%rd10+76];
	xor.b32  	%r960, %r960, %r720;
$L__BB2_55:
	and.b32  	%r722, %r691, 16;
	setp.eq.s32 	%p32, %r722, 0;
	@%p32 bra 	$L__BB2_57;
	ld.global.u32 	%r723, [%rd10+80];
	xor.b32  	%r964, %r964, %r723;
	ld.global.u32 	%r724, [%rd10+84];
	xor.b32  	%r963, %r963, %r724;
	ld.global.u32 	%r725, [%rd10+88];
	xor.b32  	%r962, %r962, %r725;
	ld.global.u32 	%r726, [%rd10+92];
	xor.b32  	%r961, %r961, %r726;
	ld.global.u32 	%r727, [%rd10+96];
	xor.b32  	%r960, %r960, %r727;
$L__BB2_57:
	and.b32  	%r729, %r691, 32;
	setp.eq.s32 	%p33, %r729, 0;
	@%p33 bra 	$L__BB2_59;
	ld.global.u32 	%r730, [%rd10+100];
	xor.b32  	%r964, %r964, %r730;
	ld.global.u32 	%r731, [%rd10+104];
	xor.b32  	%r963, %r963, %r731;
	ld.global.u32 	%r732, [%rd10+108];
	xor.b32  	%r962, %r962, %r732;
	ld.global.u32 	%r733, [%rd10+112];
	xor.b32  	%r961, %r961, %r733;
	ld.global.u32 	%r734, [%rd10+116];
	xor.b32  	%r960, %r960, %r734;
$L__BB2_59:
	and.b32  	%r736, %r691, 64;
	setp.eq.s32 	%p34, %r736, 0;
	@%p34 bra 	$L__BB2_61;
	ld.global.u32 	%r737, [%rd10+120];
	xor.b32  	%r964, %r964, %r737;
	ld.global.u32 	%r738, [%rd10+124];
	xor.b32  	%r963, %r963, %r738;
	ld.global.u32 	%r739, [%rd10+128];
	xor.b32  	%r962, %r962, %r739;
	ld.global.u32 	%r740, [%rd10+132];
	xor.b32  	%r961, %r961, %r740;
	ld.global.u32 	%r741, [%rd10+136];
	xor.b32  	%r960, %r960, %r741;
$L__BB2_61:
	and.b32  	%r743, %r691, 128;
	setp.eq.s32 	%p35, %r743, 0;
	@%p35 bra 	$L__BB2_63;
	ld.global.u32 	%r744, [%rd10+140];
	xor.b32  	%r964, %r964, %r744;
	ld.global.u32 	%r745, [%rd10+144];
	xor.b32  	%r963, %r963, %r745;
	ld.global.u32 	%r746, [%rd10+148];
	xor.b32  	%r962, %r962, %r746;
	ld.global.u32 	%r747, [%rd10+152];
	xor.b32  	%r961, %r961, %r747;
	ld.global.u32 	%r748, [%rd10+156];
	xor.b32  	%r960, %r960, %r748;
$L__BB2_63:
	and.b32  	%r750, %r691, 256;
	setp.eq.s32 	%p36, %r750, 0;
	@%p36 bra 	$L__BB2_65;
	ld.global.u32 	%r751, [%rd10+160];
	xor.b32  	%r964, %r964, %r751;
	ld.global.u32 	%r752, [%rd10+164];
	xor.b32  	%r963, %r963, %r752;
	ld.global.u32 	%r753, [%rd10+168];
	xor.b32  	%r962, %r962, %r753;
	ld.global.u32 	%r754, [%rd10+172];
	xor.b32  	%r961, %r961, %r754;
	ld.global.u32 	%r755, [%rd10+176];
	xor.b32  	%r960, %r960, %r755;
$L__BB2_65:
	and.b32  	%r757, %r691, 512;
	setp.eq.s32 	%p37, %r757, 0;
	@%p37 bra 	$L__BB2_67;
	ld.global.u32 	%r758, [%rd10+180];
	xor.b32  	%r964, %r964, %r758;
	ld.global.u32 	%r759, [%rd10+184];
	xor.b32  	%r963, %r963, %r759;
	ld.global.u32 	%r760, [%rd10+188];
	xor.b32  	%r962, %r962, %r760;
	ld.global.u32 	%r761, [%rd10+192];
	xor.b32  	%r961, %r961, %r761;
	ld.global.u32 	%r762, [%rd10+196];
	xor.b32  	%r960, %r960, %r762;
$L__BB2_67:
	and.b32  	%r764, %r691, 1024;
	setp.eq.s32 	%p38, %r764, 0;
	@%p38 bra 	$L__BB2_69;
	ld.global.u32 	%r765, [%rd10+200];
	xor.b32  	%r964, %r964, %r765;
	ld.global.u32 	%r766, [%rd10+204];
	xor.b32  	%r963, %r963, %r766;
	ld.global.u32 	%r767, [%rd10+208];
	xor.b32  	%r962, %r962, %r767;
	ld.global.u32 	%r768, [%rd10+212];
	xor.b32  	%r961, %r961, %r768;
	ld.global.u32 	%r769, [%rd10+216];
	xor.b32  	%r960, %r960, %r769;
$L__BB2_69:
	and.b32  	%r771, %r691, 2048;
	setp.eq.s32 	%p39, %r771, 0;
	@%p39 bra 	$L__BB2_71;
	ld.global.u32 	%r772, [%rd10+220];
	xor.b32  	%r964, %r964, %r772;
	ld.global.u32 	%r773, [%rd10+224];
	xor.b32  	%r963, %r963, %r773;
	ld.global.u32 	%r774, [%rd10+228];
	xor.b32  	%r962, %r962, %r774;
	ld.global.u32 	%r775, [%rd10+232];
	xor.b32  	%r961, %r961, %r775;
	ld.global.u32 	%r776, [%rd10+236];
	xor.b32  	%r960, %r960, %r776;
$L__BB2_71:
	and.b32  	%r778, %r691, 4096;
	setp.eq.s32 	%p40, %r778, 0;
	@%p40 bra 	$L__BB2_73;
	ld.global.u32 	%r779, [%rd10+240];
	xor.b32  	%r964, %r964, %r779;
	ld.global.u32 	%r780, [%rd10+244];
	xor.b32  	%r963, %r963, %r780;
	ld.global.u32 	%r781, [%rd10+248];
	xor.b32  	%r962, %r962, %r781;
	ld.global.u32 	%r782, [%rd10+252];
	xor.b32  	%r961, %r961, %r782;
	ld.global.u32 	%r783, [%rd10+256];
	xor.b32  	%r960, %r960, %r783;
$L__BB2_73:
	and.b32  	%r785, %r691, 8192;
	setp.eq.s32 	%p41, %r785, 0;
	@%p41 bra 	$L__BB2_75;
	ld.global.u32 	%r786, [%rd10+260];
	xor.b32  	%r964, %r964, %r786;
	ld.global.u32 	%r787, [%rd10+264];
	xor.b32  	%r963, %r963, %r787;
	ld.global.u32 	%r788, [%rd10+268];
	xor.b32  	%r962, %r962, %r788;
	ld.global.u32 	%r789, [%rd10+272];
	xor.b32  	%r961, %r961, %r789;
	ld.global.u32 	%r790, [%rd10+276];
	xor.b32  	%r960, %r960, %r790;
$L__BB2_75:
	and.b32  	%r792, %r691, 16384;
	setp.eq.s32 	%p42, %r792, 0;
	@%p42 bra 	$L__BB2_77;
	ld.global.u32 	%r793, [%rd10+280];
	xor.b32  	%r964, %r964, %r793;
	ld.global.u32 	%r794, [%rd10+284];
	xor.b32  	%r963, %r963, %r794;
	ld.global.u32 	%r795, [%rd10+288];
	xor.b32  	%r962, %r962, %r795;
	ld.global.u32 	%r796, [%rd10+292];
	xor.b32  	%r961, %r961, %r796;
	ld.global.u32 	%r797, [%rd10+296];
	xor.b32  	%r960, %r960, %r797;
$L__BB2_77:
	and.b32  	%r799, %r691, 32768;
	setp.eq.s32 	%p43, %r799, 0;
	@%p43 bra 	$L__BB2_79;
	ld.global.u32 	%r800, [%rd10+300];
	xor.b32  	%r964, %r964, %r800;
	ld.global.u32 	%r801, [%rd10+304];
	xor.b32  	%r963, %r963, %r801;
	ld.global.u32 	%r802, [%rd10+308];
	xor.b32  	%r962, %r962, %r802;
	ld.global.u32 	%r803, [%rd10+312];
	xor.b32  	%r961, %r961, %r803;
	ld.global.u32 	%r804, [%rd10+316];
	xor.b32  	%r960, %r960, %r804;
$L__BB2_79:
	add.s32 	%r1051, %r1051, 16;
	setp.ne.s32 	%p44, %r1051, 32;
	@%p44 bra 	$L__BB2_47;
	mad.lo.s32 	%r805, %r1045, -31, %r202;
	add.s32 	%r1045, %r805, 1;
	setp.ne.s32 	%p45, %r1045, 5;
	@%p45 bra 	$L__BB2_46;
	st.local.u32 	[%rd1+4], %r964;
	st.local.v2.u32 	[%rd1+8], {%r963, %r962};
	st.local.v2.u32 	[%rd1+16], {%r961, %r960};
	setp.ne.s64 	%p46, %rd7, 3;
	@%p46 bra 	$L__BB2_119;
	mov.b32 	%r960, 0;
	mov.u32 	%r961, %r960;
	mov.u32 	%r962, %r960;
	mov.u32 	%r963, %r960;
	mov.u32 	%r964, %r960;
	mov.u32 	%r1137, %r960;
$L__BB2_83:
	mul.wide.u32 	%rd39, %r1137, 4;
	add.s64 	%rd40, %rd1, %rd39;
	ld.local.u32 	%r377, [%rd40+4];
	shl.b32 	%r378, %r1137, 5;
	mov.b32 	%r1143, 0;
$L__BB2_84:
	.pragma "nounroll";
	shr.u32 	%r808, %r377, %r1143;
	and.b32  	%r809, %r808, 1;
	setp.eq.b32 	%p47, %r809, 1;
	not.pred 	%p48, %p47;
	add.s32 	%r810, %r378, %r1143;
	mul.lo.s32 	%r811, %r810, 5;
	mul.wide.u32 	%rd41, %r811, 4;
	add.s64 	%rd11, %rd8, %rd41;
	@%p48 bra 	$L__BB2_86;
	ld.global.u32 	%r812, [%rd11];
	xor.b32  	%r964, %r964, %r812;
	ld.global.u32 	%r813, [%rd11+4];
	xor.b32  	%r963, %r963, %r813;
	ld.global.u32 	%r814, [%rd11+8];
	xor.b32  	%r962, %r962, %r814;
	ld.global.u32 	%r815, [%rd11+12];
	xor.b32  	%r961, %r961, %r815;
	ld.global.u32 	%r816, [%rd11+16];
	xor.b32  	%r960, %r960, %r816;
$L__BB2_86:
	and.b32  	%r818, %r808, 2;
	setp.eq.s32 	%p49, %r818, 0;
	@%p49 bra 	$L__BB2_88;
	ld.global.u32 	%r819, [%rd11+20];
	xor.b32  	%r964, %r964, %r819;
	ld.global.u32 	%r820, [%rd11+24];
	xor.b32  	%r963, %r963, %r820;
	ld.global.u32 	%r821, [%rd11+28];
	xor.b32  	%r962, %r962, %r821;
	ld.global.u32 	%r822, [%rd11+32];
	xor.b32  	%r961, %r961, %r822;
	ld.global.u32 	%r823, [%rd11+36];
	xor.b32  	%r960, %r960, %r823;
$L__BB2_88:
	and.b32  	%r825, %r808, 4;
	setp.eq.s32 	%p50, %r825, 0;
	@%p50 bra 	$L__BB2_90;
	ld.global.u32 	%r826, [%rd11+40];
	xor.b32  	%r964, %r964, %r826;
	ld.global.u32 	%r827, [%rd11+44];
	xor.b32  	%r963, %r963, %r827;
	ld.global.u32 	%r828, [%rd11+48];
	xor.b32  	%r962, %r962, %r828;
	ld.global.u32 	%r829, [%rd11+52];
	xor.b32  	%r961, %r961, %r829;
	ld.global.u32 	%r830, [%rd11+56];
	xor.b32  	%r960, %r960, %r830;
$L__BB2_90:
	and.b32  	%r832, %r808, 8;
	setp.eq.s32 	%p51, %r832, 0;
	@%p51 bra 	$L__BB2_92;
	ld.global.u32 	%r833, [%rd11+60];
	xor.b32  	%r964, %r964, %r833;
	ld.global.u32 	%r834, [%rd11+64];
	xor.b32  	%r963, %r963, %r834;
	ld.global.u32 	%r835, [%rd11+68];
	xor.b32  	%r962, %r962, %r835;
	ld.global.u32 	%r836, [%rd11+72];
	xor.b32  	%r961, %r961, %r836;
	ld.global.u32 	%r837, [%rd11+76];
	xor.b32  	%r960, %r960, %r837;
$L__BB2_92:
	and.b32  	%r839, %r808, 16;
	setp.eq.s32 	%p52, %r839, 0;
	@%p52 bra 	$L__BB2_94;
	ld.global.u32 	%r840, [%rd11+80];
	xor.b32  	%r964, %r964, %r840;
	ld.global.u32 	%r841, [%rd11+84];
	xor.b32  	%r963, %r963, %r841;
	ld.global.u32 	%r842, [%rd11+88];
	xor.b32  	%r962, %r962, %r842;
	ld.global.u32 	%r843, [%rd11+92];
	xor.b32  	%r961, %r961, %r843;
	ld.global.u32 	%r844, [%rd11+96];
	xor.b32  	%r960, %r960, %r844;
$L__BB2_94:
	and.b32  	%r846, %r808, 32;
	setp.eq.s32 	%p53, %r846, 0;
	@%p53 bra 	$L__BB2_96;
	ld.global.u32 	%r847, [%rd11+100];
	xor.b32  	%r964, %r964, %r847;
	ld.global.u32 	%r848, [%rd11+104];
	xor.b32  	%r963, %r963, %r848;
	ld.global.u32 	%r849, [%rd11+108];
	xor.b32  	%r962, %r962, %r849;
	ld.global.u32 	%r850, [%rd11+112];
	xor.b32  	%r961, %r961, %r850;
	ld.global.u32 	%r851, [%rd11+116];
	xor.b32  	%r960, %r960, %r851;
$L__BB2_96:
	and.b32  	%r853, %r808, 64;
	setp.eq.s32 	%p54, %r853, 0;
	@%p54 bra 	$L__BB2_98;
	ld.global.u32 	%r854, [%rd11+120];
	xor.b32  	%r964, %r964, %r854;
	ld.global.u32 	%r855, [%rd11+124];
	xor.b32  	%r963, %r963, %r855;
	ld.global.u32 	%r856, [%rd11+128];
	xor.b32  	%r962, %r962, %r856;
	ld.global.u32 	%r857, [%rd11+132];
	xor.b32  	%r961, %r961, %r857;
	ld.global.u32 	%r858, [%rd11+136];
	xor.b32  	%r960, %r960, %r858;
$L__BB2_98:
	and.b32  	%r860, %r808, 128;
	setp.eq.s32 	%p55, %r860, 0;
	@%p55 bra 	$L__BB2_100;
	ld.global.u32 	%r861, [%rd11+140];
	xor.b32  	%r964, %r964, %r861;
	ld.global.u32 	%r862, [%rd11+144];
	xor.b32  	%r963, %r963, %r862;
	ld.global.u32 	%r863, [%rd11+148];
	xor.b32  	%r962, %r962, %r863;
	ld.global.u32 	%r864, [%rd11+152];
	xor.b32  	%r961, %r961, %r864;
	ld.global.u32 	%r865, [%rd11+156];
	xor.b32  	%r960, %r960, %r865;
$L__BB2_100:
	and.b32  	%r867, %r808, 256;
	setp.eq.s32 	%p56, %r867, 0;
	@%p56 bra 	$L__BB2_102;
	ld.global.u32 	%r868, [%rd11+160];
	xor.b32  	%r964, %r964, %r868;
	ld.global.u32 	%r869, [%rd11+164];
	xor.b32  	%r963, %r963, %r869;
	ld.global.u32 	%r870, [%rd11+168];
	xor.b32  	%r962, %r962, %r870;
	ld.global.u32 	%r871, [%rd11+172];
	xor.b32  	%r961, %r961, %r871;
	ld.global.u32 	%r872, [%rd11+176];
	xor.b32  	%r960, %r960, %r872;
$L__BB2_102:
	and.b32  	%r874, %r808, 512;
	setp.eq.s32 	%p57, %r874, 0;
	@%p57 bra 	$L__BB2_104;
	ld.global.u32 	%r875, [%rd11+180];
	xor.b32  	%r964, %r964, %r875;
	ld.global.u32 	%r876, [%rd11+184];
	xor.b32  	%r963, %r963, %r876;
	ld.global.u32 	%r877, [%rd11+188];
	xor.b32  	%r962, %r962, %r877;
	ld.global.u32 	%r878, [%rd11+192];
	xor.b32  	%r961, %r961, %r878;
	ld.global.u32 	%r879, [%rd11+196];
	xor.b32  	%r960, %r960, %r879;
$L__BB2_104:
	and.b32  	%r881, %r808, 1024;
	setp.eq.s32 	%p58, %r881, 0;
	@%p58 bra 	$L__BB2_106;
	ld.global.u32 	%r882, [%rd11+200];
	xor.b32  	%r964, %r964, %r882;
	ld.global.u32 	%r883, [%rd11+204];
	xor.b32  	%r963, %r963, %r883;
	ld.global.u32 	%r884, [%rd11+208];
	xor.b32  	%r962, %r962, %r884;
	ld.global.u32 	%r885, [%rd11+212];
	xor.b32  	%r961, %r961, %r885;
	ld.global.u32 	%r886, [%rd11+216];
	xor.b32  	%r960, %r960, %r886;
$L__BB2_106:
	and.b32  	%r888, %r808, 2048;
	setp.eq.s32 	%p59, %r888, 0;
	@%p59 bra 	$L__BB2_108;
	ld.global.u32 	%r889, [%rd11+220];
	xor.b32  	%r964, %r964, %r889;
	ld.global.u32 	%r890, [%rd11+224];
	xor.b32  	%r963, %r963, %r890;
	ld.global.u32 	%r891, [%rd11+228];
	xor.b32  	%r962, %r962, %r891;
	ld.global.u32 	%r892, [%rd11+232];
	xor.b32  	%r961, %r961, %r892;
	ld.global.u32 	%r893, [%rd11+236];
	xor.b32  	%r960, %r960, %r893;
$L__BB2_108:
	and.b32  	%r895, %r808, 4096;
	setp.eq.s32 	%p60, %r895, 0;
	@%p60 bra 	$L__BB2_110;
	ld.global.u32 	%r896, [%rd11+240];
	xor.b32  	%r964, %r964, %r896;
	ld.global.u32 	%r897, [%rd11+244];
	xor.b32  	%r963, %r963, %r897;
	ld.global.u32 	%r898, [%rd11+248];
	xor.b32  	%r962, %r962, %r898;
	ld.global.u32 	%r899, [%rd11+252];
	xor.b32  	%r961, %r961, %r899;
	ld.global.u32 	%r900, [%rd11+256];
	xor.b32  	%r960, %r960, %r900;
$L__BB2_110:
	and.b32  	%r902, %r808, 8192;
	setp.eq.s32 	%p61, %r902, 0;
	@%p61 bra 	$L__BB2_112;
	ld.global.u32 	%r903, [%rd11+260];
	xor.b32  	%r964, %r964, %r903;
	ld.global.u32 	%r904, [%rd11+264];
	xor.b32  	%r963, %r963, %r904;
	ld.global.u32 	%r905, [%rd11+268];
	xor.b32  	%r962, %r962, %r905;
	ld.global.u32 	%r906, [%rd11+272];
	xor.b32  	%r961, %r961, %r906;
	ld.global.u32 	%r907, [%rd11+276];
	xor.b32  	%r960, %r960, %r907;
$L__BB2_112:
	and.b32  	%r909, %r808, 16384;
	setp.eq.s32 	%p62, %r909, 0;
	@%p62 bra 	$L__BB2_114;
	ld.global.u32 	%r910, [%rd11+280];
	xor.b32  	%r964, %r964, %r910;
	ld.global.u32 	%r911, [%rd11+284];
	xor.b32  	%r963, %r963, %r911;
	ld.global.u32 	%r912, [%rd11+288];
	xor.b32  	%r962, %r962, %r912;
	ld.global.u32 	%r913, [%rd11+292];
	xor.b32  	%r961, %r961, %r913;
	ld.global.u32 	%r914, [%rd11+296];
	xor.b32  	%r960, %r960, %r914;
$L__BB2_114:
	and.b32  	%r916, %r808, 32768;
	setp.eq.s32 	%p63, %r916, 0;
	@%p63 bra 	$L__BB2_116;
	ld.global.u32 	%r917, [%rd11+300];
	xor.b32  	%r964, %r964, %r917;
	ld.global.u32 	%r918, [%rd11+304];
	xor.b32  	%r963, %r963, %r918;
	ld.global.u32 	%r919, [%rd11+308];
	xor.b32  	%r962, %r962, %r919;
	ld.global.u32 	%r920, [%rd11+312];
	xor.b32  	%r961, %r961, %r920;
	ld.global.u32 	%r921, [%rd11+316];
	xor.b32  	%r960, %r960, %r921;
$L__BB2_116:
	add.s32 	%r1143, %r1143, 16;
	setp.ne.s32 	%p64, %r1143, 32;
	@%p64 bra 	$L__BB2_84;
	mad.lo.s32 	%r922, %r1137, -31, %r378;
	add.s32 	%r1137, %r922, 1;
	setp.ne.s32 	%p65, %r1137, 5;
	@%p65 bra 	$L__BB2_83;
	st.local.u32 	[%rd1+4], %r964;
	st.local.v2.u32 	[%rd1+8], {%r963, %r962};
	st.local.v2.u32 	[%rd1+16], {%r961, %r960};
$L__BB2_119:
	shr.u64 	%rd49, %rd6, 2;
	add.s32 	%r947, %r947, 1;
	setp.gt.u64 	%p66, %rd6, 3;
	@%p66 bra 	$L__BB2_7;
$L__BB2_120:
	ld.param.f32 	%f4, [cascade_param_6];
	mov.b32 	%r923, 0;
	st.local.v2.u32 	[%rd1+24], {%r923, %r923};
	st.local.u32 	[%rd1+32], %r923;
	mov.b64 	%rd42, 0;
	st.local.u64 	[%rd1+40], %rd42;
	shr.u32 	%r924, %r964, 2;
	xor.b32  	%r925, %r924, %r964;
	shl.b32 	%r926, %r960, 4;
	shl.b32 	%r927, %r925, 1;
	xor.b32  	%r928, %r927, %r926;
	xor.b32  	%r929, %r928, %r925;
	xor.b32  	%r930, %r929, %r960;
	shr.u32 	%r931, %r963, 2;
	xor.b32  	%r932, %r931, %r963;
	st.local.u32 	[%rd1+4], %r962;
	st.local.v2.u32 	[%rd1+8], {%r961, %r960};
	shl.b32 	%r933, %r930, 4;
	shl.b32 	%r934, %r932, 1;
	xor.b32  	%r935, %r934, %r933;
	xor.b32  	%r936, %r935, %r932;
	xor.b32  	%r937, %r936, %r930;
	st.local.v2.u32 	[%rd1+16], {%r930, %r937};
	add.s32 	%r938, %r937, %r9;
	cvt.rn.f32.u32 	%f2, %r938;
	fma.rn.f32 	%f3, %f2, 0f2F800000, 0f2F000000;
	setp.geu.f32 	%p67, %f3, %f4;
	@%p67 bra 	$L__BB2_122;
	cvt.s64.s32 	%rd43, %r12;
	mov.b16 	%rs3, 1;
	st.global.u8 	[%rd5], %rs3;
	add.s64 	%rd44, %rd2, %rd43;
	st.global.u8 	[%rd44], %rs3;
	atom.global.add.u32 	%r939, [%rd3], 1;
$L__BB2_122:
	cvt.u32.u64 	%r940, %rd4;
	add.s32 	%r941, %r940, %r8;
	setp.lt.s32 	%p68, %r941, %r559;
	@%p68 bra 	$L__BB2_2;
$L__BB2_123:
	ret;

}


// ===== COMPILED SASS (sm_100) =====

	.target	sm_100

	.elftype	@"ET_EXEC"


//--------------------- .note.nv.tkinfo           --------------------------
	.section	.note.nv.tkinfo,"",@"SHT_NOTE"
	.sectionflags	@"SHF_NOTE_NV_TKINFO"
	.tkinfo
        /*0018*/ 	.word	0x00000002
        /*0030*/ 	.string	""
        /*0030*/ 	.string	"ptxas"
        /*0030*/ 	.string	"Cuda compilation tools, release 13.0, V13.0.88"
        /*0030*/ 	.string	"Build cuda_13.0.r13.0/compiler.36424714_0"
        /*0030*/ 	.string	"-arch sm_100 -m 64 "



//--------------------- .note.nv.cuinfo           --------------------------
	.section	.note.nv.cuinfo,"",@"SHT_NOTE"
	.sectionflags	@"SHF_NOTE_NV_CUINFO"
        /*0018*/ 	.short	0x0002
        /*001a*/ 	.short	0x0064
        /*001c*/ 	.short	0x0082
	.zero		2


//--------------------- .nv.info                  --------------------------
	.section	.nv.info,"",@"SHT_CUDA_INFO"
	.align	4


	//----- nvinfo : EIATTR_REGCOUNT
	.align		4
        /*0000*/ 	.byte	0x04, 0x2f
        /*0002*/ 	.short	(.L_10 - .L_9)
	.align		4
.L_9:
        /*0004*/ 	.word	index@(rmat_kernel)
        /*0008*/ 	.word	0x00000020


	//----- nvinfo : EIATTR_FRAME_SIZE
	.align		4
.L_10:
        /*000c*/ 	.byte	0x04, 0x11
        /*000e*/ 	.short	(.L_12 - .L_11)
	.align		4
.L_11:
        /*0010*/ 	.word	index@(rmat_kernel)
        /*0014*/ 	.word	0x00000030


	//----- nvinfo : EIATTR_REGCOUNT
	.align		4
.L_12:
        /*0018*/ 	.byte	0x04, 0x2f
        /*001a*/ 	.short	(.L_14 - .L_13)
	.align		4
.L_13:
        /*001c*/ 	.word	index@(count_degrees_kernel)
        /*0020*/ 	.word	0x0000000a


	//----- nvinfo : EIATTR_FRAME_SIZE
	.align		4
.L_14:
        /*0024*/ 	.byte	0x04, 0x11
        /*0026*/ 	.short	(.L_16 - .L_15)
	.align		4
.L_15:
        /*0028*/ 	.word	index@(count_degrees_kernel)
        /*002c*/ 	.word	0x00000000


	//----- nvinfo : EIATTR_REGCOUNT
	.align		4
.L_16:
        /*0030*/ 	.byte	0x04, 0x2f
        /*0032*/ 	.short	(.L_18 - .L_17)
	.align		4
.L_17:
        /*0034*/ 	.word	index@(cascade)
        /*0038*/ 	.word	0x0000001f


	//----- nvinfo : EIATTR_FRAME_SIZE
	.align		4
.L_18:
        /*003c*/ 	.byte	0x04, 0x11
        /*003e*/ 	.short	(.L_20 - .L_19)
	.align		4
.L_19:
        /*0040*/ 	.word	index@(cascade)
        /*0044*/ 	.word	0x00000030


	//----- nvinfo : EIATTR_MIN_STACK_SIZE
	.align		4
.L_20:
        /*0048*/ 	.byte	0x04, 0x12
        /*004a*/ 	.short	(.L_22 - .L_21)
	.align		4
.L_21:
        /*004c*/ 	.word	index@(cascade)
        /*0050*/ 	.word	0x00000030


	//----- nvinfo : EIATTR_MIN_STACK_SIZE
	.align		4
.L_22:
        /*0054*/ 	.byte	0x04, 0x12
        /*0056*/ 	.short	(.L_24 - .L_23)
	.align		4
.L_23:
        /*0058*/ 	.word	index@(count_degrees_kernel)
        /*005c*/ 	.word	0x00000000


	//----- nvinfo : EIATTR_MIN_STACK_SIZE
	.align		4
.L_24:
        /*0060*/ 	.byte	0x04, 0x12
        /*0062*/ 	.short	(.L_26 - .L_25)
	.align		4
.L_25:
        /*0064*/ 	.word	index@(rmat_kernel)
        /*0068*/ 	.word	0x00000030
.L_26:


//--------------------- .nv.compat                --------------------------
	.section	.nv.compat,"",@"SHT_CUDA_COMPAT_INFO"
	.align	4
        /*0000*/ 	.byte	0x02, 0x09, 0x00, 0x00, 0x02, 0x02, 0x01, 0x00, 0x02, 0x05, 0x05, 0x00, 0x03, 0x07, 0x01, 0x01
        /*0010*/ 	.byte	0x02, 0x03, 0x00, 0x00, 0x02, 0x06, 0x01, 0x00, 0x04, 0x0b, 0x08, 0x00, 0x09, 0x00, 0x00, 0x00
        /*0020*/ 	.byte	0x00, 0x00, 0x00, 0x00


//--------------------- .nv.info.cascade          --------------------------
	.section	.nv.info.cascade,"",@"SHT_CUDA_INFO"
	.sectionflags	@""
	.align	4


	//----- nvinfo : EIATTR_CUDA_API_VERSION
	.align		4
        /*0000*/ 	.byte	0x04, 0x37
        /*0002*/ 	.short	(.L_28 - .L_27)
.L_27:
        /*0004*/ 	.word	0x00000082


	//----- nvinfo : EIATTR_KPARAM_INFO
	.align		4
.L_28:
        /*0008*/ 	.byte	0x04, 0x17
        /*000a*/ 	.short	(.L_30 - .L_29)
.L_29:
        /*000c*/ 	.word	0x00000000
        /*0010*/ 	.short	0x0008
        /*0012*/ 	.short	0x0040
        /*0014*/ 	.byte	0x00, 0xf0, 0x11, 0x00


	//----- nvinfo : EIATTR_KPARAM_INFO
	.align		4
.L_30:
        /*0018*/ 	.byte	0x04, 0x17
        /*001a*/ 	.short	(.L_32 - .L_31)
.L_31:
        /*001c*/ 	.word	0x00000000
        /*0020*/ 	.short	0x0007
        /*0022*/ 	.short	0x0038
        /*0024*/ 	.byte	0x00, 0xf0, 0x21, 0x00


	//----- nvinfo : EIATTR_KPARAM_INFO
	.align		4
.L_32:
        /*0028*/ 	.byte	0x04, 0x17
        /*002a*/ 	.short	(.L_34 - .L_33)
.L_33:
        /*002c*/ 	.word	0x00000000
        /*0030*/ 	.short	0x0006
        /*0032*/ 	.short	0x0030
        /*0034*/ 	.byte	0x00, 0xf0, 0x11, 0x00


	//----- nvinfo : EIATTR_KPARAM_INFO
	.align		4
.L_34:
        /*0038*/ 	.byte	0x04, 0x17
        /*003a*/ 	.short	(.L_36 - .L_35)
.L_35:
        /*003c*/ 	.word	0x00000000
        /*0040*/ 	.short	0x0005
        /*0042*/ 	.short	0x0028
        /*0044*/ 	.byte	0x00, 0xf5, 0x21, 0x00


	//----- nvinfo : EIATTR_KPARAM_INFO
	.align		4
.L_36:
        /*0048*/ 	.byte	0x04, 0x17
        /*004a*/ 	.short	(.L_38 - .L_37)
.L_37:
        /*004c*/ 	.word	0x00000000
        /*0050*/ 	.short	0x0004
        /*0052*/ 	.short	0x0020
        /*0054*/ 	.byte	0x00, 0xf5, 0x21, 0x00


	//----- nvinfo : EIATTR_KPARAM_INFO
	.align		4
.L_38:
        /*0058*/ 	.byte	0x04, 0x17
        /*005a*/ 	.short	(.L_40 - .L_39)
.L_39:
        /*005c*/ 	.word	0x00000000
        /*0060*/ 	.short	0x0003
        /*0062*/ 	.short	0x0018
        /*0064*/ 	.byte	0x00, 0xf5, 0x21, 0x00


	//----- nvinfo : EIATTR_KPARAM_INFO
	.align		4
.L_40:
        /*0068*/ 	.byte	0x04, 0x17
        /*006a*/ 	.short	(.L_42 - .L_41)
.L_41:
        /*006c*/ 	.word	0x00000000
        /*0070*/ 	.short	0x0002
        /*0072*/ 	.short	0x0010
        /*0074*/ 	.byte	0x00, 0xf5, 0x21, 0x00


	//----- nvinfo : EIATTR_KPARAM_INFO
	.align		4
.L_42:
        /*0078*/ 	.byte	0x04, 0x17
        /*007a*/ 	.short	(.L_44 - .L_43)
.L_43:
        /*007c*/ 	.word	0x00000000
        /*0080*/ 	.short	0x0001
        /*0082*/ 	.short	0x0008
        /*0084*/ 	.byte	0x00, 0xf5, 0x21, 0x00


	//----- nvinfo : EIATTR_KPARAM_INFO
	.align		4
.L_44:
        /*0088*/ 	.byte	0x04, 0x17
        /*008a*/ 	.short	(.L_46 - .L_45)
.L_45:
        /*008c*/ 	.word	0x00000000
        /*0090*/ 	.short	0x0000
        /*0092*/ 	.short	0x0000
        /*0094*/ 	.byte	0x00, 0xf5, 0x21, 0x00


	//----- nvinfo : EIATTR_SPARSE_MMA_MASK
	.align		4
.L_46:
        /*0098*/ 	.byte	0x03, 0x50
        /*009a*/ 	.short	0x0000


	//----- nvinfo : EIATTR_MAXREG_COUNT
	.align		4
        /*009c*/ 	.byte	0x03, 0x1b
        /*009e*/ 	.short	0x00ff


	//----- nvinfo : EIATTR_MERCURY_ISA_VERSION
	.align		4
        /*00a0*/ 	.byte	0x03, 0x5f
        /*00a2*/ 	.short	0x0101


	//----- nvinfo : EIATTR_INT_WARP_WIDE_INSTR_OFFSETS
	.align		4
        /*00a4*/ 	.byte	0x04, 0x31
        /*00a6*/ 	.short	(.L_48 - .L_47)


	//   ....[0]....
.L_47:
        /*00a8*/ 	.word	0x00002ab0


	//----- nvinfo : EIATTR_VRC_CTA_INIT_COUNT
	.align		4
.L_48:
        /*00ac*/ 	.byte	0x02, 0x4a
	.zero		1
	.zero		1


	//----- nvinfo : EIATTR_EXIT_INSTR_OFFSETS
	.align		4
        /*00b0*/ 	.byte	0x04, 0x1c
        /*00b2*/ 	.short	(.L_50 - .L_49)


	//   ....[0]....
.L_49:
        /*00b4*/ 	.word	0x00000090


	//   ....[1]....
        /*00b8*/ 	.word	0x00002ba0


	//----- nvinfo : EIATTR_CRS_STACK_SIZE
	.align		4
.L_50:
        /*00bc*/ 	.byte	0x04, 0x1e
        /*00be*/ 	.short	(.L_52 - .L_51)
.L_51:
        /*00c0*/ 	.word	0x00000000


	//----- nvinfo : EIATTR_CBANK_PARAM_SIZE
	.align		4
.L_52:
        /*00c4*/ 	.byte	0x03, 0x19
        /*00c6*/ 	.short	0x0044


	//----- nvinfo : EIATTR_PARAM_CBANK
	.align		4
        /*00c8*/ 	.byte	0x04, 0x0a
        /*00ca*/ 	.short	(.L_54 - .L_53)
	.align		4
.L_53:
        /*00cc*/ 	.word	index@(.nv.constant0.cascade)
        /*00d0*/ 	.short	0x0380
        /*00d2*/ 	.short	0x0044


	//----- nvinfo : EIATTR_SW_WAR
	.align		4
.L_54:
        /*00d4*/ 	.byte	0x04, 0x36
        /*00d6*/ 	.short	(.L_56 - .L_55)
.L_55:
        /*00d8*/ 	.word	0x00000008
.L_56:


//--------------------- .nv.info.count_degrees_kernel --------------------------
	.section	.nv.info.count_degrees_kernel,"",@"SHT_CUDA_INFO"
	.sectionflags	@""
	.align	4


	//----- nvinfo : EIATTR_CUDA_API_VERSION
	.align		4
        /*0000*/ 	.byte	0x04, 0x37
        /*0002*/ 	.short	(.L_58 - .L_57)
.L_57:
        /*0004*/ 	.word	0x00000082


	//----- nvinfo : EIATTR_KPARAM_INFO
	.align		4
.L_58:
        /*0008*/ 	.byte	0x04, 0x17
        /*000a*/ 	.short	(.L_60 - .L_59)
.L_59:
        /*000c*/ 	.word	0x00000000
        /*0010*/ 	.short	0x0002
        /*0012*/ 	.short	0x0010
        /*0014*/ 	.byte	0x00, 0xf0, 0x11, 0x00


	//----- nvinfo : EIATTR_KPARAM_INFO
	.align		4
.L_60:
        /*0018*/ 	.byte	0x04, 0x17
        /*001a*/ 	.short	(.L_62 - .L_61)
.L_61:
        /*001c*/ 	.word	0x00000000
        /*0020*/ 	.short	0x0001
        /*0022*/ 	.short	0x0008
        /*0024*/ 	.byte	0x00, 0xf5, 0x21, 0x00


	//----- nvinfo : EIATTR_KPARAM_INFO
	.align		4
.L_62:
        /*0028*/ 	.byte	0x04, 0x17
        /*002a*/ 	.short	(.L_64 - .L_63)
.L_63:
        /*002c*/ 	.word	0x00000000
        /*0030*/ 	.short	0x0000
        /*0032*/ 	.short	0x0000
        /*0034*/ 	.byte	0x00, 0xf5, 0x21, 0x00


	//----- nvinfo : EIATTR_SPARSE_MMA_MASK
	.align		4
.L_64:
        /*0038*/ 	.byte	0x03, 0x50
        /*003a*/ 	.short	0x0000


	//----- nvinfo : EIATTR_MAXREG_COUNT
	.align		4
        /*003c*/ 	.byte	0x03, 0x1b
        /*003e*/ 	.short	0x00ff


	//----- nvinfo : EIATTR_MERCURY_ISA_VERSION
	.align		4
        /*0040*/ 	.byte	0x03, 0x5f
        /*0042*/ 	.short	0x0101


	//----- nvinfo : EIATTR_VRC_CTA_INIT_COUNT
	.align		4
        /*0044*/ 	.byte	0x02, 0x4a
	.zero		1
	.zero		1


	//----- nvinfo : EIATTR_EXIT_INSTR_OFFSETS
	.align		4
        /*0048*/ 	.byte	0x04, 0x1c
        /*004a*/ 	.short	(.L_66 - .L_65)


	//   ....[0]....
.L_65:
        /*004c*/ 	.word	0x00000070


	//   ....[1]....
        /*0050*/ 	.word	0x000000d0


	//   ....[2]....
        /*0054*/ 	.word	0x00000120


	//----- nvinfo : EIATTR_CBANK_PARAM_SIZE
	.align		4
.L_66:
        /*0058*/ 	.byte	0x03, 0x19
        /*005a*/ 	.short	0x0014


	//----- nvinfo : EIATTR_PARAM_CBANK
	.align		4
        /*005c*/ 	.byte	0x04, 0x0a
        /*005e*/ 	.short	(.L_68 - .L_67)
	.align		4
.L_67:
        /*0060*/ 	.word	index@(.nv.constant0.count_degrees_kernel)
        /*0064*/ 	.short	0x0380
        /*0066*/ 	.short	0x0014


	//----- nvinfo : EIATTR_SW_WAR
	.align		4
.L_68:
        /*0068*/ 	.byte	0x04, 0x36
        /*006a*/ 	.short	(.L_70 - .L_69)
.L_69:
        /*006c*/ 	.word	0x00000008
.L_70:


//--------------------- .nv.info.rmat_kernel      --------------------------
	.section	.nv.info.rmat_kernel,"",@"SHT_CUDA_INFO"
	.sectionflags	@""
	.align	4


	//----- nvinfo : EIATTR_CUDA_API_VERSION
	.align		4
        /*0000*/ 	.byte	0x04, 0x37
        /*0002*/ 	.short	(.L_72 - .L_71)
.L_71:
        /*0004*/ 	.word	0x00000082


	//----- nvinfo : EIATTR_KPARAM_INFO
	.align		4
.L_72:
        /*0008*/ 	.byte	0x04, 0x17
        /*000a*/ 	.short	(.L_74 - .L_73)
.L_73:
        /*000c*/ 	.word	0x00000000
        /*0010*/ 	.short	0x0008
        /*0012*/ 	.short	0x0030
        /*0014*/ 	.byte	0x00, 0xf0, 0x11, 0x00


	//----- nvinfo : EIATTR_KPARAM_INFO
	.align		4
.L_74:
        /*0018*/ 	.byte	0x04, 0x17
        /*001a*/ 	.short	(.L_76 - .L_75)
.L_75:
        /*001c*/ 	.word	0x00000000
        /*0020*/ 	.short	0x0007
        /*0022*/ 	.short	0x0028
        /*0024*/ 	.byte	0x00, 0xf0, 0x21, 0x00


	//----- nvinfo : EIATTR_KPARAM_INFO
	.align		4
.L_76:
        /*0028*/ 	.byte	0x04, 0x17
        /*002a*/ 	.short	(.L_78 - .L_77)
.L_77:
        /*002c*/ 	.word	0x00000000
        /*0030*/ 	.short	0x0006
        /*0032*/ 	.short	0x0020
        /*0034*/ 	.byte	0x00, 0xf0, 0x11, 0x00


	//----- nvinfo : EIATTR_KPARAM_INFO
	.align		4
.L_78:
        /*0038*/ 	.byte	0x04, 0x17
        /*003a*/ 	.short	(.L_80 - .L_79)
.L_79:
        /*003c*/ 	.word	0x00000000
        /*0040*/ 	.short	0x0005
        /*0042*/ 	.short	0x001c
        /*0044*/ 	.byte	0x00, 0xf0, 0x11, 0x00


	//----- nvinfo : EIATTR_KPARAM_INFO
	.align		4
.L_80:
        /*0048*/ 	.byte	0x04, 0x17
        /*004a*/ 	.short	(.L_82 - .L_81)
.L_81:
        /*004c*/ 	.word	0x00000000
        /*0050*/ 	.short	0x0004
        /*0052*/ 	.short	0x0018
        /*0054*/ 	.byte	0x00, 0xf0, 0x11, 0x00


	//----- nvinfo : EIATTR_KPARAM_INFO
	.align		4
.L_82:
        /*0058*/ 	.byte	0x04, 0x17
        /*005a*/ 	.short	(.L_84 - .L_83)
.L_83:
        /*005c*/ 	.word	0x00000000
        /*0060*/ 	.short	0x0003
        /*0062*/ 	.short	0x0014
        /*0064*/ 	.byte	0x00, 0xf0, 0x11, 0x00


	//----- nvinfo : EIATTR_KPARAM_INFO
	.align		4
.L_84:
        /*0068*/ 	.byte	0x04, 0x17
        /*006a*/ 	.short	(.L_86 - .L_85)
.L_85:
        /*006c*/ 	.word	0x00000000
        /*0070*/ 	.short	0x0002
        /*0072*/ 	.short	0x0010
        /*0074*/ 	.byte	0x00, 0xf0, 0x11, 0x00


	//----- nvinfo : EIATTR_KPARAM_INFO
	.align		4
.L_86:
        /*0078*/ 	.byte	0x04, 0x17
        /*007a*/ 	.short	(.L_88 - .L_87)
.L_87:
        /*007c*/ 	.word	0x00000000
        /*0080*/ 	.short	0x0001
        /*0082*/ 	.short	0x0008
        /*0084*/ 	.byte	0x00, 0xf5, 0x21, 0x00


	//----- nvinfo : EIATTR_KPARAM_INFO
	.align		4
.L_88:
        /*0088*/ 	.byte	0x04, 0x17
        /*008a*/ 	.short	(.L_90 - .L_89)
.L_89:
        /*008c*/ 	.word	0x00000000
        /*0090*/ 	.short	0x0000
        /*0092*/ 	.short	0x0000
        /*0094*/ 	.byte	0x00, 0xf5, 0x21, 0x00


	//----- nvinfo : EIATTR_SPARSE_MMA_MASK
	.align		4
.L_90:
        /*0098*/ 	.byte	0x03, 0x50
        /*009a*/ 	.short	0x0000


	//----- nvinfo : EIATTR_MAXREG_COUNT
	.align		4
        /*009c*/ 	.byte	0x03, 0x1b
        /*009e*/ 	.short	0x00ff


	//----- nvinfo : EIATTR_MERCURY_ISA_VERSION
	.align		4
        /*00a0*/ 	.byte	0x03, 0x5f
        /*00a2*/ 	.short	0x0101


	//----- nvinfo : EIATTR_VRC_CTA_INIT_COUNT
	.align		4
        /*00a4*/ 	.byte	0x02, 0x4a
	.zero		1
	.zero		1


	//----- nvinfo : EIATTR_EXIT_INSTR_OFFSETS
	.align		4
        /*00a8*/ 	.byte	0x04, 0x1c
        /*00aa*/ 	.short	(.L_92 - .L_91)


	//   ....[0]....
.L_91:
        /*00ac*/ 	.word	0x000000a0


	//   ....[1]....
        /*00b0*/ 	.word	0x000027e0


	//   ....[2]....
        /*00b4*/ 	.word	0x00005ec0


	//----- nvinfo : EIATTR_CRS_STACK_SIZE
	.align		4
.L_92:
        /*00b8*/ 	.byte	0x04, 0x1e
        /*00ba*/ 	.short	(.L_94 - .L_93)
.L_93:
        /*00bc*/ 	.word	0x00000000


	//----- nvinfo : EIATTR_CBANK_PARAM_SIZE
	.align		4
.L_94:
        /*00c0*/ 	.byte	0x03, 0x19
        /*00c2*/ 	.short	0x0034


	//----- nvinfo : EIATTR_PARAM_CBANK
	.align		4
        /*00c4*/ 	.byte	0x04, 0x0a
        /*00c6*/ 	.short	(.L_96 - .L_95)
	.align		4
.L_95:
        /*00c8*/ 	.word	index@(.nv.constant0.rmat_kernel)
        /*00cc*/ 	.short	0x0380
        /*00ce*/ 	.short	0x0034


	//----- nvinfo : EIATTR_SW_WAR
	.align		4
.L_96:
        /*00d0*/ 	.byte	0x04, 0x36
        /*00d2*/ 	.short	(.L_98 - .L_97)
.L_97:
        /*00d4*/ 	.word	0x00000008
.L_98:


//--------------------- .nv.callgraph             --------------------------
	.section	.nv.callgraph,"",@"SHT_CUDA_CALLGRAPH"
	.align	4
	.sectionentsize	8
	.align		4
        /*0000*/ 	.word	0x00000000
	.align		4
        /*0004*/ 	.word	0xffffffff
	.align		4
        /*0008*/ 	.word	0x00000000
	.align		4
        /*000c*/ 	.word	0xfffffffe
	.align		4
        /*0010*/ 	.word	0x00000000
	.align		4
        /*0014*/ 	.word	0xfffffffd
	.align		4
        /*0018*/ 	.word	0x00000000
	.align		4
        /*001c*/ 	.word	0xfffffffc


//--------------------- .nv.constant4             --------------------------
	.section	.nv.constant4,"a",@progbits
	.align	8
	.align		8
.nv.constant4:
        /*0000*/ 	.dword	precalc_xorwow_matrix
	.align		8
        /*0008*/ 	.dword	precalc_xorwow_offset_matrix
	.align		8
        /*0010*/ 	.dword	mrg32k3aM1
	.align		8
        /*0018*/ 	.dword	mrg32k3aM2
	.align		8
        /*0020*/ 	.dword	mrg32k3aM1SubSeq
	.align		8
        /*0028*/ 	.dword	mrg32k3aM2SubSeq
	.align		8
        /*0030*/ 	.dword	mrg32k3aM1Seq
	.align		8
        /*0038*/ 	.dword	mrg32k3aM2Seq


//--------------------- .nv.constant3             --------------------------
	.section	.nv.constant3,"a",@progbits
	.align	8
.nv.constant3:
	.type		__cr_lgamma_table,@object
	.size		__cr_lgamma_table,(.L_8 - __cr_lgamma_table)
__cr_lgamma_table:
        /*0000*/ 	.byte	0x00, 0x00, 0x00, 0x00, 0x00, 0x00, 0x00, 0x00, 0x00, 0x00, 0x00, 0x00, 0x00, 0x00, 0x00, 0x00
        /*0010*/ 	.byte	0xef, 0x39, 0xfa, 0xfe, 0x42, 0x2e, 0xe6, 0x3f, 0x02, 0x20, 0x2a, 0xfa, 0x0b, 0xab, 0xfc, 0x3f
        /*0020*/ 	.byte	0xf9, 0x2c, 0x92, 0x7c, 0xa7, 0x6c, 0x09, 0x40, 0xc9, 0x79, 0x44, 0x3c, 0x64, 0x26, 0x13, 0x40
        /*0030*/ 	.byte	0xca, 0x01, 0xcf, 0x3a, 0x27, 0x51, 0x1a, 0x40, 0x30, 0xcc, 0x2d, 0xf3, 0xe1, 0x0c, 0x21, 0x40
        /*0040*/ 	.byte	0x0d, 0xb7, 0xfc, 0x82, 0x8e, 0x35, 0x25, 0x40
.L_8:


//--------------------- .text.cascade             --------------------------
	.section	.text.cascade,"ax",@progbits
	.align	128
        .global         cascade
        .type           cascade,@function
        .size           cascade,(.L_x_57 - cascade)
        .other          cascade,@"STO_CUDA_ENTRY STV_DEFAULT"
cascade:
.text.cascade:
[----:B------:R-:W0:Y:S01]  /*0000*/  LDC R1, c[0x0][0x37c] ;  /* 0x0000df00ff017b82 */ /* 0x000e220000000800 */
[----:B------:R-:W1:Y:S01]  /*0010*/  S2R R12, SR_TID.X ;  /* 0x00000000000c7919 */ /* 0x000e620000002100 */
[----:B------:R-:W2:Y:S06]  /*0020*/  LDCU UR6, c[0x0][0x360] ;  /* 0x00006c00ff0677ac */ /* 0x000eac0008000800 */
[----:B------:R-:W1:Y:S01]  /*0030*/  S2UR UR4, SR_CTAID.X ;  /* 0x00000000000479c3 */ /* 0x000e620000002500 */
[----:B0-----:R-:W-:Y:S01]  /*0040*/  VIADD R1, R1, 0xffffffd0 ;  /* 0xffffffd001017836 */ /* 0x001fe20000000000 */
[----:B------:R-:W0:Y:S06]  /*0050*/  LDCU UR5, c[0x0][0x3c0] ;  /* 0x00007800ff0577ac */ /* 0x000e2c0008000800 */
[----:B------:R-:W1:Y:S02]  /*0060*/  LDC R3, c[0x0][0x360] ;  /* 0x0000d800ff037b82 */ /* 0x000e640000000800 */
[----:B-1----:R-:W-:-:S05]  /*0070*/  IMAD R12, R3, UR4, R12 ;  /* 0x00000004030c7c24 */ /* 0x002fca000f8e020c */
[----:B0-----:R-:W-:-:S13]  /*0080*/  ISETP.GE.AND P0, PT, R12, UR5, PT ;  /* 0x000000050c007c0c */ /* 0x001fda000bf06270 */
[----:B--2---:R-:W-:Y:S05]  /*0090*/  @P0 EXIT ;  /* 0x000000000000094d */ /* 0x004fea0003800000 */
[----:B------:R-:W0:Y:S01]  /*00a0*/  LDCU.64 UR4, c[0x0][0x3b8] ;  /* 0x00007700ff0477ac */ /* 0x000e220008000a00 */
[----:B------:R-:W1:Y:S01]  /*00b0*/  LDCU UR7, c[0x0][0x370] ;  /* 0x00006e00ff0777ac */ /* 0x000e620008000800 */
[----:B------:R-:W2:Y:S01]  /*00c0*/  LDCU.64 UR10, c[0x0][0x358] ;  /* 0x00006b00ff0a77ac */ /* 0x000ea20008000a00 */
[----:B0-----:R-:W-:Y:S02]  /*00d0*/  ULOP3.LUT UR4, UR4, 0xaad26b49, URZ, 0x3c, !UPT ;  /* 0xaad26b4904047892 */ /* 0x001fe4000f8e3cff */
[----:B------:R-:W-:Y:S02]  /*00e0*/  ULOP3.LUT UR5, UR5, 0xf7dcefdd, URZ, 0x3c, !UPT ;  /* 0xf7dcefdd05057892 */ /* 0x000fe4000f8e3cff */
[----:B------:R-:W-:Y:S02]  /*00f0*/  UIMAD UR4, UR4, 0x4182bed5, URZ ;  /* 0x4182bed5040478a4 */ /* 0x000fe4000f8e02ff */
[----:B------:R-:W-:Y:S02]  /*0100*/  UIMAD UR5, UR5, -0x658354e5, URZ ;  /* 0x9a7cab1b050578a4 */ /* 0x000fe4000f8e02ff */
[----:B-1----:R-:W-:-:S02]  /*0110*/  UIMAD UR6, UR6, UR7, URZ ;  /* 0x00000007060672a4 */ /* 0x002fc4000f8e02ff */
[----:B------:R-:W-:Y:S02]  /*0120*/  ULOP3.LUT UR8, UR5, 0x5491333, URZ, 0x3c, !UPT ;  /* 0x0549133305087892 */ /* 0x000fe4000f8e3cff */
[----:B------:R-:W-:Y:S02]  /*0130*/  UIADD3 UR9, UPT, UPT, UR4, 0x583f19, URZ ;  /* 0x00583f1904097890 */ /* 0x000fe4000fffe0ff */
[----:B--2---:R-:W-:-:S12]  /*0140*/  UIADD3 UR7, UPT, UPT, UR4, 0x700053, UR5 ;  /* 0x0070005304077890 */ /* 0x004fd8000fffe005 */
.L_x_13:
[----:B0-----:R-:W0:Y:S08]  /*0150*/  LDC.64 R2, c[0x0][0x380] ;  /* 0x0000e000ff027b82 */ /* 0x001e300000000a00 */
[----:B------:R-:W1:Y:S01]  /*0160*/  LDC.64 R8, c[0x0][0x388] ;  /* 0x0000e200ff087b82 */ /* 0x000e620000000a00 */
[----:B0-----:R-:W-:-:S06]  /*0170*/  IMAD.WIDE R2, R12, 0x4, R2 ;  /* 0x000000040c027825 */ /* 0x001fcc00078e0202 */
[----:B------:R-:W2:Y:S01]  /*0180*/  LDG.E R3, desc[UR10][R2.64] ;  /* 0x0000000a02037981 */ /* 0x000ea2000c1e1900 */
[----:B------:R-:W-:Y:S01]  /*0190*/  BSSY.RECONVERGENT B0, `(.L_x_0) ;  /* 0x000029c000007945 */ /* 0x000fe20003800200 */
[----:B--2---:R-:W-:-:S13]  /*01a0*/  ISETP.NE.AND P0, PT, R3, -0x1, PT ;  /* 0xffffffff0300780c */ /* 0x004fda0003f05270 */
[----:B-1----:R-:W-:Y:S05]  /*01b0*/  @!P0 BRA `(.L_x_1) ;  /* 0x0000002800648947 */ /* 0x002fea0003800000 */
[----:B------:R-:W0:Y:S02]  /*01c0*/  LDCU.64 UR4, c[0x0][0x398] ;  /* 0x00007300ff0477ac */ /* 0x000e240008000a00 */
[----:B0-----:R-:W-:-:S04]  /*01d0*/  IADD3 R2, P0, PT, R3, UR4, RZ ;  /* 0x0000000403027c10 */ /* 0x001fc8000ff1e0ff */
[----:B------:R-:W-:-:S05]  /*01e0*/  LEA.HI.X.SX32 R3, R3, UR5, 0x1, P0 ;  /* 0x0000000503037c11 */ /* 0x000fca00080f0eff */
[----:B------:R-:W2:Y:S02]  /*01f0*/  LDG.E.U8 R2, desc[UR10][R2.64] ;  /* 0x0000000a02027981 */ /* 0x000ea4000c1e1100 */
[----:B--2---:R-:W-:-:S13]  /*0200*/  ISETP.NE.AND P0, PT, R2, RZ, PT ;  /* 0x000000ff0200720c */ /* 0x004fda0003f05270 */
[----:B------:R-:W-:Y:S05]  /*0210*/  @!P0 BRA `(.L_x_1) ;  /* 0x00000028004c8947 */ /* 0x000fea0003800000 */
[----:B------:R-:W-:Y:S01]  /*0220*/  IMAD.WIDE R8, R12, 0x4, R8 ;  /* 0x000000040c087825 */ /* 0x000fe200078e0208 */
[----:B------:R-:W0:Y:S05]  /*0230*/  LDCU.64 UR4, c[0x0][0x390] ;  /* 0x00007200ff0477ac */ /* 0x000e2a0008000a00 */
[----:B------:R-:W0:Y:S02]  /*0240*/  LDG.E R8, desc[UR10][R8.64] ;  /* 0x0000000a08087981 */ /* 0x000e24000c1e1900 */
[----:B0-----:R-:W-:-:S04]  /*0250*/  IADD3 R10, P0, PT, R8, UR4, RZ ;  /* 0x00000004080a7c10 */ /* 0x001fc8000ff1e0ff */
[----:B------:R-:W-:-:S05]  /*0260*/  LEA.HI.X.SX32 R11, R8, UR5, 0x1, P0 ;  /* 0x00000005080b7c11 */ /* 0x000fca00080f0eff */
[----:B------:R-:W2:Y:S02]  /*0270*/  LDG.E.U8 R0, desc[UR10][R10.64] ;  /* 0x0000000a0a007981 */ /* 0x000ea4000c1e1100 */
[----:B--2---:R-:W-:-:S13]  /*0280*/  ISETP.NE.AND P0, PT, R0, RZ, PT ;  /* 0x000000ff0000720c */ /* 0x004fda0003f05270 */
[----:B------:R-:W-:Y:S05]  /*0290*/  @P0 BRA `(.L_x_1) ;  /* 0x00000028002c0947 */ /* 0x000fea0003800000 */
[----:B------:R-:W0:Y:S01]  /*02a0*/  LDC.64 R2, c[0x0][0x3b8] ;  /* 0x0000ee00ff027b82 */ /* 0x000e220000000a00 */
[----:B------:R-:W-:Y:S01]  /*02b0*/  IMAD.U32 R6, RZ, RZ, UR8 ;  /* 0x00000008ff067e24 */ /* 0x000fe2000f8e00ff */
[----:B------:R-:W-:Y:S01]  /*02c0*/  ISETP.NE.AND P0, PT, R12, RZ, PT ;  /* 0x000000ff0c00720c */ /* 0x000fe20003f05270 */
[----:B------:R-:W-:Y:S01]  /*02d0*/  IMAD.U32 R7, RZ, RZ, UR9 ;  /* 0x00000009ff077e24 */ /* 0x000fe2000f8e00ff */
[----:B------:R-:W-:Y:S04]  /*02e0*/  BSSY.RECONVERGENT B1, `(.L_x_2) ;  /* 0x0000260000017945 */ /* 0x000fe80003800200 */
[----:B------:R1:W-:Y:S01]  /*02f0*/  STL.64 [R1+0x10], R6 ;  /* 0x0000100601007387 */ /* 0x0003e20000100a00 */
[----:B0-----:R-:W-:Y:S02]  /*0300*/  LOP3.LUT R2, R2, 0xaad26b49, RZ, 0x3c, !PT ;  /* 0xaad26b4902027812 */ /* 0x001fe400078e3cff */
[----:B------:R-:W-:-:S03]  /*0310*/  LOP3.LUT R3, R3, 0xf7dcefdd, RZ, 0x3c, !PT ;  /* 0xf7dcefdd03037812 */ /* 0x000fc600078e3cff */
[----:B------:R-:W-:Y:S02]  /*0320*/  IMAD R2, R2, 0x4182bed5, RZ ;  /* 0x4182bed502027824 */ /* 0x000fe400078e02ff */
[----:B------:R-:W-:Y:S02]  /*0330*/  IMAD R3, R3, -0x658354e5, RZ ;  /* 0x9a7cab1b03037824 */ /* 0x000fe400078e02ff */
[C---:B------:R-:W-:Y:S01]  /*0340*/  VIADD R0, R2.reuse, 0x75bcd15 ;  /* 0x075bcd1502007836 */ /* 0x040fe20000000000 */
[----:B------:R-:W-:Y:S01]  /*0350*/  LOP3.LUT R4, R2, 0x159a55e5, RZ, 0x3c, !PT ;  /* 0x159a55e502047812 */ /* 0x000fe200078e3cff */
[----:B------:R-:W-:Y:S02]  /*0360*/  VIADD R5, R3, 0x1f123bb5 ;  /* 0x1f123bb503057836 */ /* 0x000fe40000000000 */
[----:B------:R-:W-:Y:S01]  /*0370*/  IMAD.U32 R3, RZ, RZ, UR9 ;  /* 0x00000009ff037e24 */ /* 0x000fe2000f8e00ff */
[----:B------:R1:W-:Y:S01]  /*0380*/  STL [R1+0x4], R0 ;  /* 0x0000040001007387 */ /* 0x0003e20000100800 */
[----:B------:R-:W-:-:S03]  /*0390*/  IMAD.U32 R2, RZ, RZ, UR8 ;  /* 0x00000008ff027e24 */ /* 0x000fc6000f8e00ff */
[----:B------:R1:W-:Y:S01]  /*03a0*/  STL.64 [R1+0x8], R4 ;  /* 0x0000080401007387 */ /* 0x0003e20000100a00 */
[----:B------:R-:W-:Y:S05]  /*03b0*/  @!P0 BRA `(.L_x_3) ;  /* 0x0000002400488947 */ /* 0x000fea0003800000 */
[--C-:B------:R-:W-:Y:S01]  /*03c0*/  SHF.R.S32.HI R16, RZ, 0x1f, R12.reuse ;  /* 0x0000001fff107819 */ /* 0x100fe2000001140c */
[----:B------:R-:W-:Y:S02]  /*03d0*/  IMAD.MOV.U32 R13, RZ, RZ, RZ ;  /* 0x000000ffff0d7224 */ /* 0x000fe400078e00ff */
[----:B------:R-:W-:Y:S02]  /*03e0*/  IMAD.MOV.U32 R9, RZ, RZ, R12 ;  /* 0x000000ffff097224 */ /* 0x000fe400078e000c */
[----:B------:R-:W-:Y:S02]  /*03f0*/  IMAD.U32 R3, RZ, RZ, UR9 ;  /* 0x00000009ff037e24 */ /* 0x000fe4000f8e00ff */
[----:B------:R-:W-:-:S07]  /*0400*/  IMAD.U32 R2, RZ, RZ, UR8 ;  /* 0x00000008ff027e24 */ /* 0x000fce000f8e00ff */
.L_x_12:
[----:B------:R-:W-:Y:S01]  /*0410*/  LOP3.LUT R20, R9, 0x3, RZ, 0xc0, !PT ;  /* 0x0000000309147812 */ /* 0x000fe200078ec0ff */
[----:B------:R-:W-:Y:S03]  /*0420*/  BSSY.RECONVERGENT B2, `(.L_x_4) ;  /* 0x0000245000027945 */ /* 0x000fe60003800200 */
[----:B------:R-:W-:-:S04]  /*0430*/  ISETP.NE.U32.AND P0, PT, R20, RZ, PT ;  /* 0x000000ff1400720c */ /* 0x000fc80003f05070 */
[----:B------:R-:W-:-:S13]  /*0440*/  ISETP.NE.AND.EX P0, PT, RZ, RZ, PT, P0 ;  /* 0x000000ffff00720c */ /* 0x000fda0003f05300 */
[----:B0-23--:R-:W-:Y:S05]  /*0450*/  @!P0 BRA `(.L_x_5) ;  /* 0x0000002400048947 */ /* 0x00dfea0003800000 */
[----:B-1----:R-:W0:Y:S01]  /*0460*/  LDC.64 R6, c[0x4][RZ] ;  /* 0x01000000ff067b82 */ /* 0x002e220000000a00 */
[----:B------:R-:W-:Y:S01]  /*0470*/  IMAD.MOV.U32 R0, RZ, RZ, RZ ;  /* 0x000000ffff007224 */ /* 0x000fe200078e00ff */
[----:B------:R-:W-:Y:S01]  /*0480*/  CS2R R2, SRZ ;  /* 0x0000000000027805 */ /* 0x000fe2000001ff00 */
[----:B------:R-:W-:Y:S01]  /*0490*/  IMAD.MOV.U32 R18, RZ, RZ, RZ ;  /* 0x000000ffff127224 */ /* 0x000fe200078e00ff */
[----:B------:R-:W-:Y:S01]  /*04a0*/  CS2R R4, SRZ ;  /* 0x0000000000047805 */ /* 0x000fe2000001ff00 */
[----:B0-----:R-:W-:-:S07]  /*04b0*/  IMAD.WIDE.U32 R6, R13, 0xc80, R6 ;  /* 0x00000c800d067825 */ /* 0x001fce00078e0006 */
.L_x_7:
[----:B------:R-:W-:-:S06]  /*04c0*/  IMAD R17, R18, 0x4, R1 ;  /* 0x0000000412117824 */ /* 0x000fcc00078e0201 */
[----:B------:R-:W5:Y:S01]  /*04d0*/  LDL R17, [R17+0x4] ;  /* 0x0000040011117983 */ /* 0x000f620000100800 */
[----:B------:R-:W-:Y:S01]  /*04e0*/  IMAD.SHL.U32 R19, R18, 0x20, RZ ;  /* 0x0000002012137824 */ /* 0x000fe200078e00ff */
[----:B------:R-:W-:-:S06]  /*04f0*/  UMOV UR4, URZ ;  /* 0x000000ff00047c82 */ /* 0x000fcc0008000000 */
.L_x_6:
[----:B-----5:R-:W-:Y:S01]  /*0500*/  SHF.R.U32.HI R24, RZ, UR4, R17 ;  /* 0x00000004ff187c19 */ /* 0x020fe20008011611 */
[----:B------:R-:W-:-:S03]  /*0510*/  VIADD R14, R19, UR4 ;  /* 0x00000004130e7c36 */ /* 0x000fc60008000000 */
[----:B------:R-:W-:-:S04]  /*0520*/  LOP3.LUT R15, R24, 0x1, RZ, 0xc0, !PT ;  /* 0x00000001180f7812 */ /* 0x000fc800078ec0ff */
[----:B------:R-:W-:Y:S01]  /*0530*/  ISETP.NE.U32.AND P0, PT, R15, 0x1, PT ;  /* 0x000000010f00780c */ /* 0x000fe20003f05070 */
[----:B------:R-:W-:-:S03]  /*0540*/  IMAD R15, R14, 0x5, RZ ;  /* 0x000000050e0f7824 */ /* 0x000fc600078e02ff */
[----:B------:R-:W-:Y:S01]  /*0550*/  R2P PR, R24, 0x7e ;  /* 0x0000007e18007804 */ /* 0x000fe20000000000 */
[----:B------:R-:W-:-:S08]  /*0560*/  IMAD.WIDE.U32 R14, R15, 0x4, R6 ;  /* 0x000000040f0e7825 */ /* 0x000fd000078e0006 */
[----:B------:R-:W2:Y:S04]  /*0570*/  @!P0 LDG.E R22, desc[UR10][R14.64+0x10] ;  /* 0x0000100a0e168981 */ /* 0x000ea8000c1e1900 */
[----:B------:R-:W3:Y:S04]  /*0580*/  @P1 LDG.E R26, desc[UR10][R14.64+0x24] ;  /* 0x0000240a0e1a1981 */ /* 0x000ee8000c1e1900 */
[----:B------:R-:W4:Y:S04]  /*0590*/  @P2 LDG.E R28, desc[UR10][R14.64+0x38] ;  /* 0x0000380a0e1c2981 */ /* 0x000f28000c1e1900 */
[----:B------:R-:W4:Y:S04]  /*05a0*/  @P3 LDG.E R21, desc[UR10][R14.64+0x4c] ;  /* 0x00004c0a0e153981 */ /* 0x000f28000c1e1900 */
[----:B------:R-:W4:Y:S04]  /*05b0*/  @!P0 LDG.E R23, desc[UR10][R14.64+0x4] ;  /* 0x0000040a0e178981 */ /* 0x000f28000c1e1900 */
[----:B------:R-:W4:Y:S01]  /*05c0*/  @P2 LDG.E R25, desc[UR10][R14.64+0x28] ;  /* 0x0000280a0e192981 */ /* 0x000f22000c1e1900 */
[----:B--2---:R-:W-:-:S03]  /*05d0*/  @!P0 LOP3.LUT R3, R3, R22, RZ, 0x3c, !PT ;  /* 0x0000001603038212 */ /* 0x004fc600078e3cff */
[----:B------:R-:W2:Y:S01]  /*05e0*/  @P4 LDG.E R22, desc[UR10][R14.64+0x60] ;  /* 0x0000600a0e164981 */ /* 0x000ea2000c1e1900 */
[----:B---3--:R-:W-:-:S03]  /*05f0*/  @P1 LOP3.LUT R3, R3, R26, RZ, 0x3c, !PT ;  /* 0x0000001a03031212 */ /* 0x008fc600078e3cff */
[----:B------:R-:W3:Y:S01]  /*0600*/  @P5 LDG.E R26, desc[UR10][R14.64+0x74] ;  /* 0x0000740a0e1a5981 */ /* 0x000ee2000c1e1900 */
[----:B----4-:R-:W-:-:S04]  /*0610*/  @P2 LOP3.LUT R3, R3, R28, RZ, 0x3c, !PT ;  /* 0x0000001c03032212 */ /* 0x010fc800078e3cff */
[----:B------:R-:W-:Y:S02]  /*0620*/  @P3 LOP3.LUT R3, R3, R21, RZ, 0x3c, !PT ;  /* 0x0000001503033212 */ /* 0x000fe400078e3cff */
[----:B------:R-:W4:Y:S01]  /*0630*/  @!P0 LDG.E R21, desc[UR10][R14.64] ;  /* 0x0000000a0e158981 */ /* 0x000f22000c1e1900 */
[----:B------:R-:W-:-:S03]  /*0640*/  @!P0 LOP3.LUT R4, R4, R23, RZ, 0x3c, !PT ;  /* 0x0000001704048212 */ /* 0x000fc600078e3cff */
[----:B------:R-:W3:Y:S01]  /*0650*/  @P1 LDG.E R23, desc[UR10][R14.64+0x14] ;  /* 0x0000140a0e171981 */ /* 0x000ee2000c1e1900 */
[----:B--2---:R-:W-:-:S03]  /*0660*/  @P4 LOP3.LUT R3, R3, R22, RZ, 0x3c, !PT ;  /* 0x0000001603034212 */ /* 0x004fc600078e3cff */
[----:B------:R-:W2:Y:S01]  /*0670*/  @!P0 LDG.E R22, desc[UR10][R14.64+0x8] ;  /* 0x0000080a0e168981 */ /* 0x000ea2000c1e1900 */
[----:B----4-:R-:W-:-:S03]  /*0680*/  @!P0 LOP3.LUT R0, R0, R21, RZ, 0x3c, !PT ;  /* 0x0000001500008212 */ /* 0x010fc600078e3cff */
[----:B------:R-:W4:Y:S01]  /*0690*/  @!P0 LDG.E R21, desc[UR10][R14.64+0xc] ;  /* 0x00000c0a0e158981 */ /* 0x000f22000c1e1900 */
[----:B---3--:R-:W-:-:S03]  /*06a0*/  @P1 LOP3.LUT R0, R0, R23, RZ, 0x3c, !PT ;  /* 0x0000001700001212 */ /* 0x008fc600078e3cff */
[----:B------:R-:W3:Y:S01]  /*06b0*/  @P1 LDG.E R23, desc[UR10][R14.64+0x20] ;  /* 0x0000200a0e171981 */ /* 0x000ee2000c1e1900 */
[----:B--2---:R-:W-:-:S03]  /*06c0*/  @!P0 LOP3.LUT R5, R5, R22, RZ, 0x3c, !PT ;  /* 0x0000001605058212 */ /* 0x004fc600078e3cff */
[----:B------:R-:W2:Y:S01]  /*06d0*/  @P1 LDG.E R22, desc[UR10][R14.64+0x1c] ;  /* 0x00001c0a0e161981 */ /* 0x000ea2000c1e1900 */
[----:B----4-:R-:W-:-:S03]  /*06e0*/  @!P0 LOP3.LUT R2, R2, R21, RZ, 0x3c, !PT ;  /* 0x0000001502028212 */ /* 0x010fc600078e3cff */
[----:B------:R-:W4:Y:S01]  /*06f0*/  @P1 LDG.E R21, desc[UR10][R14.64+0x18] ;  /* 0x0000180a0e151981 */ /* 0x000f22000c1e1900 */
[----:B---3--:R-:W-:-:S03]  /*0700*/  @P1 LOP3.LUT R2, R2, R23, RZ, 0x3c, !PT ;  /* 0x0000001702021212 */ /* 0x008fc600078e3cff */
[----:B------:R-:W3:Y:S01]  /*0710*/  @P2 LDG.E R23, desc[UR10][R14.64+0x34] ;  /* 0x0000340a0e172981 */ /* 0x000ee2000c1e1900 */
[----:B--2---:R-:W-:-:S03]  /*0720*/  @P1 LOP3.LUT R5, R5, R22, RZ, 0x3c, !PT ;  /* 0x0000001605051212 */ /* 0x004fc600078e3cff */
[----:B------:R-:W2:Y:S01]  /*0730*/  @P2 LDG.E R22, desc[UR10][R14.64+0x30] ;  /* 0x0000300a0e162981 */ /* 0x000ea2000c1e1900 */
[----:B----4-:R-:W-:-:S03]  /*0740*/  @P1 LOP3.LUT R4, R4, R21, RZ, 0x3c, !PT ;  /* 0x0000001504041212 */ /* 0x010fc600078e3cff */
[----:B------:R-:W4:Y:S01]  /*0750*/  @P2 LDG.E R21, desc[UR10][R14.64+0x2c] ;  /* 0x00002c0a0e152981 */ /* 0x000f22000c1e1900 */
[----:B------:R-:W-:Y:S02]  /*0760*/  @P2 LOP3.LUT R0, R0, R25, RZ, 0x3c, !PT ;  /* 0x0000001900002212 */ /* 0x000fe400078e3cff */
[----:B---3--:R-:W-:Y:S01]  /*0770*/  @P2 LOP3.LUT R2, R2, R23, RZ, 0x3c, !PT ;  /* 0x0000001702022212 */ /* 0x008fe200078e3cff */
[----:B------:R-:W3:Y:S04]  /*0780*/  @P3 LDG.E R25, desc[UR10][R14.64+0x3c] ;  /* 0x00003c0a0e193981 */ /* 0x000ee8000c1e1900 */
[----:B------:R-:W3:Y:S01]  /*0790*/  @P3 LDG.E R23, desc[UR10][R14.64+0x48] ;  /* 0x0000480a0e173981 */ /* 0x000ee2000c1e1900 */
[----:B--2---:R-:W-:-:S03]  /*07a0*/  @P2 LOP3.LUT R5, R5, R22, RZ, 0x3c, !PT ;  /* 0x0000001605052212 */ /* 0x004fc600078e3cff */
[----:B------:R-:W2:Y:S01]  /*07b0*/  @P3 LDG.E R22, desc[UR10][R14.64+0x44] ;  /* 0x0000440a0e163981 */ /* 0x000ea2000c1e1900 */
[----:B----4-:R-:W-:-:S03]  /*07c0*/  @P2 LOP3.LUT R4, R4, R21, RZ, 0x3c, !PT ;  /* 0x0000001504042212 */ /* 0x010fc600078e3cff */
[----:B------:R-:W4:Y:S01]  /*07d0*/  @P3 LDG.E R21, desc[UR10][R14.64+0x40] ;  /* 0x0000400a0e153981 */ /* 0x000f22000c1e1900 */
[----:B---3--:R-:W-:-:S03]  /*07e0*/  @P3 LOP3.LUT R0, R0, R25, RZ, 0x3c, !PT ;  /* 0x0000001900003212 */ /* 0x008fc600078e3cff */
[----:B------:R-:W3:Y:S01]  /*07f0*/  @P4 LDG.E R25, desc[UR10][R14.64+0x50] ;  /* 0x0000500a0e194981 */ /* 0x000ee2000c1e1900 */
[----:B------:R-:W-:-:S03]  /*0800*/  @P3 LOP3.LUT R2, R2, R23, RZ, 0x3c, !PT ;  /* 0x0000001702023212 */ /* 0x000fc600078e3cff */
        /* <DEDUP_REMOVED lines=13> */
[----:B------:R-:W-:Y:S02]  /*08e0*/  @P5 LOP3.LUT R3, R3, R26, RZ, 0x3c, !PT ;  /* 0x0000001a03035212 */ /* 0x000fe400078e3cff */
[----:B---3--:R-:W-:Y:S01]  /*08f0*/  @P5 LOP3.LUT R0, R0, R25, RZ, 0x3c, !PT ;  /* 0x0000001900005212 */ /* 0x008fe200078e3cff */
[----:B------:R-:W3:Y:S01]  /*0900*/  @P6 LDG.E R26, desc[UR10][R14.64+0x88] ;  /* 0x0000880a0e1a6981 */ /* 0x000ee2000c1e1900 */
[----:B------:R-:W-:-:S03]  /*0910*/  @P5 LOP3.LUT R2, R2, R23, RZ, 0x3c, !PT ;  /* 0x0000001702025212 */ /* 0x000fc600078e3cff */
[----:B------:R-:W3:Y:S04]  /*0920*/  @P6 LDG.E R25, desc[UR10][R14.64+0x78] ;  /* 0x0000780a0e196981 */ /* 0x000ee8000c1e1900 */
[----:B------:R-:W3:Y:S01]  /*0930*/  @P6 LDG.E R23, desc[UR10][R14.64+0x84] ;  /* 0x0000840a0e176981 */ /* 0x000ee2000c1e1900 */
[----:B--2---:R-:W-:-:S03]  /*0940*/  @P5 LOP3.LUT R5, R5, R22, RZ, 0x3c, !PT ;  /* 0x0000001605055212 */ /* 0x004fc600078e3cff */
[----:B------:R-:W2:Y:S01]  /*0950*/  @P6 LDG.E R22, desc[UR10][R14.64+0x80] ;  /* 0x0000800a0e166981 */ /* 0x000ea2000c1e1900 */
[----:B----4-:R-:W-:-:S03]  /*0960*/  @P5 LOP3.LUT R4, R4, R21, RZ, 0x3c, !PT ;  /* 0x0000001504045212 */ /* 0x010fc600078e3cff */
[----:B------:R-:W4:Y:S01]  /*0970*/  @P6 LDG.E R21, desc[UR10][R14.64+0x7c] ;  /* 0x00007c0a0e156981 */ /* 0x000f22000c1e1900 */
[----:B------:R-:W-:Y:S02]  /*0980*/  LOP3.LUT P0, RZ, R24, 0x80, RZ, 0xc0, !PT ;  /* 0x0000008018ff7812 */ /* 0x000fe4000780c0ff */
[----:B---3--:R-:W-:Y:S02]  /*0990*/  @P6 LOP3.LUT R3, R3, R26, RZ, 0x3c, !PT ;  /* 0x0000001a03036212 */ /* 0x008fe400078e3cff */
[----:B------:R-:W-:Y:S02]  /*09a0*/  @P6 LOP3.LUT R0, R0, R25, RZ, 0x3c, !PT ;  /* 0x0000001900006212 */ /* 0x000fe400078e3cff */
[----:B------:R-:W-:-:S07]  /*09b0*/  @P6 LOP3.LUT R2, R2, R23, RZ, 0x3c, !PT ;  /* 0x0000001702026212 */ /* 0x000fce00078e3cff */
[----:B------:R-:W3:Y:S04]  /*09c0*/  @P0 LDG.E R25, desc[UR10][R14.64+0x8c] ;  /* 0x00008c0a0e190981 */ /* 0x000ee8000c1e1900 */
[----:B------:R-:W3:Y:S04]  /*09d0*/  @P0 LDG.E R23, desc[UR10][R14.64+0x98] ;  /* 0x0000980a0e170981 */ /* 0x000ee8000c1e1900 */
[----:B------:R-:W3:Y:S01]  /*09e0*/  @P0 LDG.E R26, desc[UR10][R14.64+0x9c] ;  /* 0x00009c0a0e1a0981 */ /* 0x000ee2000c1e1900 */
[----:B--2---:R-:W-:-:S03]  /*09f0*/  @P6 LOP3.LUT R5, R5, R22, RZ, 0x3c, !PT ;  /* 0x0000001605056212 */ /* 0x004fc600078e3cff */
[----:B------:R-:W2:Y:S01]  /*0a00*/  @P0 LDG.E R22, desc[UR10][R14.64+0x94] ;  /* 0x0000940a0e160981 */ /* 0x000ea2000c1e1900 */
[----:B----4-:R-:W-:-:S03]  /*0a10*/  @P6 LOP3.LUT R4, R4, R21, RZ, 0x3c, !PT ;  /* 0x0000001504046212 */ /* 0x010fc600078e3cff */
[----:B------:R-:W4:Y:S01]  /*0a20*/  @P0 LDG.E R21, desc[UR10][R14.64+0x90] ;  /* 0x0000900a0e150981 */ /* 0x000f22000c1e1900 */
[----:B---3--:R-:W-:Y:S02]  /*0a30*/  @P0 LOP3.LUT R0, R0, R25, RZ, 0x3c, !PT ;  /* 0x0000001900000212 */ /* 0x008fe400078e3cff */
[----:B------:R-:W-:Y:S02]  /*0a40*/  @P0 LOP3.LUT R2, R2, R23, RZ, 0x3c, !PT ;  /* 0x0000001702020212 */ /* 0x000fe400078e3cff */
[----:B------:R-:W-:Y:S02]  /*0a50*/  @P0 LOP3.LUT R3, R3, R26, RZ, 0x3c, !PT ;  /* 0x0000001a03030212 */ /* 0x000fe400078e3cff */
[----:B--2---:R-:W-:Y:S02]  /*0a60*/  @P0 LOP3.LUT R5, R5, R22, RZ, 0x3c, !PT ;  /* 0x0000001605050212 */ /* 0x004fe400078e3cff */
[----:B----4-:R-:W-:Y:S02]  /*0a70*/  @P0 LOP3.LUT R4, R4, R21, RZ, 0x3c, !PT ;  /* 0x0000001504040212 */ /* 0x010fe400078e3cff */
[----:B------:R-:W-:-:S13]  /*0a80*/  R2P PR, R24.B1, 0x7f ;  /* 0x0000007f18007804 */ /* 0x000fda0000001000 */
[----:B------:R-:W2:Y:S04]  /*0a90*/  @P0 LDG.E R21, desc[UR10][R14.64+0xa0] ;  /* 0x0000a00a0e150981 */ /* 0x000ea8000c1e1900 */
[----:B------:R-:W3:Y:S04]  /*0aa0*/  @P0 LDG.E R22, desc[UR10][R14.64+0xa8] ;  /* 0x0000a80a0e160981 */ /* 0x000ee8000c1e1900 */
[----:B------:R-:W4:Y:S04]  /*0ab0*/  @P0 LDG.E R23, desc[UR10][R14.64+0xac] ;  /* 0x0000ac0a0e170981 */ /* 0x000f28000c1e1900 */
[----:B------:R-:W4:Y:S04]  /*0ac0*/  @P1 LDG.E R25, desc[UR10][R14.64+0xb4] ;  /* 0x0000b40a0e191981 */ /* 0x000f28000c1e1900 */
[----:B------:R-:W4:Y:S01]  /*0ad0*/  @P1 LDG.E R26, desc[UR10][R14.64+0xbc] ;  /* 0x0000bc0a0e1a1981 */ /* 0x000f22000c1e1900 */
[----:B--2---:R-:W-:-:S03]  /*0ae0*/  @P0 LOP3.LUT R0, R0, R21, RZ, 0x3c, !PT ;  /* 0x0000001500000212 */ /* 0x004fc600078e3cff */
[----:B------:R-:W2:Y:S01]  /*0af0*/  @P0 LDG.E R21, desc[UR10][R14.64+0xa4] ;  /* 0x0000a40a0e150981 */ /* 0x000ea2000c1e1900 */
[----:B---3--:R-:W-:-:S03]  /*0b00*/  @P0 LOP3.LUT R5, R5, R22, RZ, 0x3c, !PT ;  /* 0x0000001605050212 */ /* 0x008fc600078e3cff */
[----:B------:R-:W3:Y:S01]  /*0b10*/  @P0 LDG.E R22, desc[UR10][R14.64+0xb0] ;  /* 0x0000b00a0e160981 */ /* 0x000ee2000c1e1900 */
[----:B----4-:R-:W-:-:S03]  /*0b20*/  @P0 LOP3.LUT R2, R2, R23, RZ, 0x3c, !PT ;  /* 0x0000001702020212 */ /* 0x010fc600078e3cff */
[----:B------:R-:W4:Y:S01]  /*0b30*/  @P2 LDG.E R23, desc[UR10][R14.64+0xc8] ;  /* 0x0000c80a0e172981 */ /* 0x000f22000c1e1900 */
[----:B--2---:R-:W-:-:S03]  /*0b40*/  @P0 LOP3.LUT R4, R4, R21, RZ, 0x3c, !PT ;  /* 0x0000001504040212 */ /* 0x004fc600078e3cff */
[----:B------:R-:W2:Y:S01]  /*0b50*/  @P1 LDG.E R21, desc[UR10][R14.64+0xb8] ;  /* 0x0000b80a0e151981 */ /* 0x000ea2000c1e1900 */
[----:B------:R-:W-:Y:S02]  /*0b60*/  @P1 LOP3.LUT R0, R0, R25, RZ, 0x3c, !PT ;  /* 0x0000001900001212 */ /* 0x000fe400078e3cff */
[----:B---3--:R-:W-:Y:S01]  /*0b70*/  @P0 LOP3.LUT R3, R3, R22, RZ, 0x3c, !PT ;  /* 0x0000001603030212 */ /* 0x008fe200078e3cff */
[----:B------:R-:W3:Y:S01]  /*0b80*/  @P3 LDG.E R25, desc[UR10][R14.64+0xdc] ;  /* 0x0000dc0a0e193981 */ /* 0x000ee2000c1e1900 */
[----:B------:R-:W-:-:S03]  /*0b90*/  LOP3.LUT P0, RZ, R24, 0x8000, RZ, 0xc0, !PT ;  /* 0x0000800018ff7812 */ /* 0x000fc6000780c0ff */
[----:B------:R-:W3:Y:S01]  /*0ba0*/  @P1 LDG.E R22, desc[UR10][R14.64+0xc4] ;  /* 0x0000c40a0e161981 */ /* 0x000ee2000c1e1900 */
[----:B----4-:R-:W-:-:S03]  /*0bb0*/  @P2 LOP3.LUT R0, R0, R23, RZ, 0x3c, !PT ;  /* 0x0000001700002212 */ /* 0x010fc600078e3cff */
[----:B------:R-:W4:Y:S04]  /*0bc0*/  @P2 LDG.E R23, desc[UR10][R14.64+0xcc] ;  /* 0x0000cc0a0e172981 */ /* 0x000f28000c1e1900 */
[----:B------:R-:W4:Y:S01]  /*0bd0*/  @P2 LDG.E R24, desc[UR10][R14.64+0xd0] ;  /* 0x0000d00a0e182981 */ /* 0x000f22000c1e1900 */
[----:B--2---:R-:W-:-:S03]  /*0be0*/  @P1 LOP3.LUT R4, R4, R21, RZ, 0x3c, !PT ;  /* 0x0000001504041212 */ /* 0x004fc600078e3cff */
[----:B------:R-:W2:Y:S01]  /*0bf0*/  @P1 LDG.E R21, desc[UR10][R14.64+0xc0] ;  /* 0x0000c00a0e151981 */ /* 0x000ea2000c1e1900 */
[----:B------:R-:W-:Y:S02]  /*0c00*/  @P1 LOP3.LUT R5, R5, R26, RZ, 0x3c, !PT ;  /* 0x0000001a05051212 */ /* 0x000fe400078e3cff */
[----:B---3--:R-:W-:Y:S01]  /*0c10*/  @P1 LOP3.LUT R3, R3, R22, RZ, 0x3c, !PT ;  /* 0x0000001603031212 */ /* 0x008fe200078e3cff */
[----:B------:R-:W3:Y:S01]  /*0c20*/  @P0 LDG.E R26, desc[UR10][R14.64+0x13c] ;  /* 0x00013c0a0e1a0981 */ /* 0x000ee2000c1e1900 */
[----:B------:R-:W-:-:S03]  /*0c30*/  @P3 LOP3.LUT R0, R0, R25, RZ, 0x3c, !PT ;  /* 0x0000001900003212 */ /* 0x000fc600078e3cff */
[----:B------:R-:W3:Y:S01]  /*0c40*/  @P2 LDG.E R22, desc[UR10][R14.64+0xd8] ;  /* 0x0000d80a0e162981 */ /* 0x000ee2000c1e1900 */
[----:B----4-:R-:W-:Y:S02]  /*0c50*/  @P2 LOP3.LUT R4, R4, R23, RZ, 0x3c, !PT ;  /* 0x0000001704042212 */ /* 0x010fe400078e3cff */
[----:B------:R-:W-:Y:S01]  /*0c60*/  @P2 LOP3.LUT R5, R5, R24, RZ, 0x3c, !PT ;  /* 0x0000001805052212 */ /* 0x000fe200078e3cff */
        /* <DEDUP_REMOVED lines=9> */
[----:B------:R-:W-:-:S03]  /*0d00*/  @P3 LOP3.LUT R4, R4, R23, RZ, 0x3c, !PT ;  /* 0x0000001704043212 */ /* 0x000fc600078e3cff */
[----:B------:R-:W4:Y:S01]  /*0d10*/  @P4 LDG.E R23, desc[UR10][R14.64+0xf4] ;  /* 0x0000f40a0e174981 */ /* 0x000f22000c1e1900 */
[----:B------:R-:W-:-:S03]  /*0d20*/  @P3 LOP3.LUT R5, R5, R24, RZ, 0x3c, !PT ;  /* 0x0000001805053212 */ /* 0x000fc600078e3cff */
        /* <DEDUP_REMOVED lines=33> */
[----:B------:R-:W-:-:S04]  /*0f40*/  UIADD3 UR4, UPT, UPT, UR4, 0x10, URZ ;  /* 0x0000001004047890 */ /* 0x000fc8000fffe0ff */
[----:B------:R-:W-:Y:S01]  /*0f50*/  UISETP.NE.AND UP0, UPT, UR4, 0x20, UPT ;  /* 0x000000200400788c */ /* 0x000fe2000bf05270 */
[----:B---3--:R-:W-:-:S04]  /*0f60*/  @P6 LOP3.LUT R3, R3, R22, RZ, 0x3c, !PT ;  /* 0x0000001603036212 */ /* 0x008fc800078e3cff */
[----:B------:R-:W-:Y:S02]  /*0f70*/  @P0 LOP3.LUT R3, R3, R26, RZ, 0x3c, !PT ;  /* 0x0000001a03030212 */ /* 0x000fe400078e3cff */
[----:B----4-:R-:W-:Y:S02]  /*0f80*/  @P0 LOP3.LUT R4, R4, R23, RZ, 0x3c, !PT ;  /* 0x0000001704040212 */ /* 0x010fe400078e3cff */
[----:B------:R-:W-:Y:S02]  /*0f90*/  @P0 LOP3.LUT R5, R5, R24, RZ, 0x3c, !PT ;  /* 0x0000001805050212 */ /* 0x000fe400078e3cff */
[----:B--2---:R-:W-:-:S04]  /*0fa0*/  @P6 LOP3.LUT R2, R2, R21, RZ, 0x3c, !PT ;  /* 0x0000001502026212 */ /* 0x004fc800078e3cff */
[----:B------:R-:W-:Y:S01]  /*0fb0*/  @P0 LOP3.LUT R2, R2, R25, RZ, 0x3c, !PT ;  /* 0x0000001902020212 */ /* 0x000fe200078e3cff */
[----:B------:R-:W-:Y:S06]  /*0fc0*/  BRA.U UP0, `(.L_x_6) ;  /* 0xfffffff5004c7547 */ /* 0x000fec000b83ffff */
[----:B------:R-:W-:-:S05]  /*0fd0*/  VIADD R18, R18, 0x1 ;  /* 0x0000000112127836 */ /* 0x000fca0000000000 */
[----:B------:R-:W-:-:S13]  /*0fe0*/  ISETP.NE.AND P0, PT, R18, 0x5, PT ;  /* 0x000000051200780c */ /* 0x000fda0003f05270 */
[----:B------:R-:W-:Y:S05]  /*0ff0*/  @P0 BRA `(.L_x_7) ;  /* 0xfffffff400300947 */ /* 0x000fea000383ffff */
[----:B------:R0:W-:Y:S01]  /*1000*/  STL [R1+0x4], R0 ;  /* 0x0000040001007387 */ /* 0x0001e20000100800 */
[----:B------:R-:W-:-:S03]  /*1010*/  ISETP.NE.U32.AND P0, PT, R20, 0x1, PT ;  /* 0x000000011400780c */ /* 0x000fc60003f05070 */
[----:B------:R0:W-:Y:S01]  /*1020*/  STL.64 [R1+0x8], R4 ;  /* 0x0000080401007387 */ /* 0x0001e20000100a00 */
[----:B------:R-:W-:-:S03]  /*1030*/  ISETP.NE.AND.EX P0, PT, RZ, RZ, PT, P0 ;  /* 0x000000ffff00720c */ /* 0x000fc60003f05300 */
[----:B------:R0:W-:Y:S10]  /*1040*/  STL.64 [R1+0x10], R2 ;  /* 0x0000100201007387 */ /* 0x0001f40000100a00 */
[----:B------:R-:W-:Y:S05]  /*1050*/  @!P0 BRA `(.L_x_5) ;  /* 0x0000001800048947 */ /* 0x000fea0003800000 */
[----:B------:R-:W-:Y:S01]  /*1060*/  UMOV UR4, URZ ;  /* 0x000000ff00047c82 */ /* 0x000fe20008000000 */
[----:B------:R-:W-:Y:S01]  /*1070*/  UMOV UR5, URZ ;  /* 0x000000ff00057c82 */ /* 0x000fe20008000000 */
[----:B0-----:R-:W-:Y:S02]  /*1080*/  IMAD.MOV.U32 R0, RZ, RZ, RZ ;  /* 0x000000ffff007224 */ /* 0x001fe400078e00ff */
[----:B------:R-:W-:Y:S02]  /*1090*/  IMAD.MOV.U32 R18, RZ, RZ, RZ ;  /* 0x000000ffff127224 */ /* 0x000fe400078e00ff */
[----:B------:R-:W-:Y:S02]  /*10a0*/  IMAD.U32 R3, RZ, RZ, UR4 ;  /* 0x00000004ff037e24 */ /* 0x000fe4000f8e00ff */
[----:B------:R-:W-:Y:S02]  /*10b0*/  IMAD.U32 R2, RZ, RZ, UR5 ;  /* 0x00000005ff027e24 */ /* 0x000fe4000f8e00ff */
[----:B------:R-:W-:-:S02]  /*10c0*/  IMAD.U32 R5, RZ, RZ, UR4 ;  /* 0x00000004ff057e24 */ /* 0x000fc4000f8e00ff */
[----:B------:R-:W-:-:S07]  /*10d0*/  IMAD.U32 R4, RZ, RZ, UR5 ;  /* 0x00000005ff047e24 */ /* 0x000fce000f8e00ff */
.L_x_9:
[----:B------:R-:W-:-:S06]  /*10e0*/  IMAD R17, R18, 0x4, R1 ;  /* 0x0000000412117824 */ /* 0x000fcc00078e0201 */
[----:B------:R-:W5:Y:S01]  /*10f0*/  LDL R17, [R17+0x4] ;  /* 0x0000040011117983 */ /* 0x000f620000100800 */
[----:B------:R-:W-:Y:S01]  /*1100*/  IMAD.SHL.U32 R19, R18, 0x20, RZ ;  /* 0x0000002012137824 */ /* 0x000fe200078e00ff */
[----:B------:R-:W-:-:S06]  /*1110*/  UMOV UR4, URZ ;  /* 0x000000ff00047c82 */ /* 0x000fcc0008000000 */
.L_x_8:
        /* <DEDUP_REMOVED lines=181> */
[----:B------:R-:W-:Y:S05]  /*1c70*/  @P0 BRA `(.L_x_5) ;  /* 0x0000000800fc0947 */ /* 0x000fea0003800000 */
[----:B------:R-:W-:Y:S01]  /*1c80*/  UMOV UR4, URZ ;  /* 0x000000ff00047c82 */ /* 0x000fe20008000000 */
[----:B------:R-:W-:Y:S01]  /*1c90*/  UMOV UR5, URZ ;  /* 0x000000ff00057c82 */ /* 0x000fe20008000000 */
[----:B--2---:R-:W-:Y:S02]  /*1ca0*/  IMAD.MOV.U32 R0, RZ, RZ, RZ ;  /* 0x000000ffff007224 */ /* 0x004fe400078e00ff */
[----:B------:R-:W-:Y:S02]  /*1cb0*/  IMAD.MOV.U32 R18, RZ, RZ, RZ ;  /* 0x000000ffff127224 */ /* 0x000fe400078e00ff */
[----:B------:R-:W-:Y:S02]  /*1cc0*/  IMAD.U32 R3, RZ, RZ, UR4 ;  /* 0x00000004ff037e24 */ /* 0x000fe4000f8e00ff */
[----:B------:R-:W-:Y:S02]  /*1cd0*/  IMAD.U32 R2, RZ, RZ, UR5 ;  /* 0x00000005ff027e24 */ /* 0x000fe4000f8e00ff */
[----:B------:R-:W-:-:S02]  /*1ce0*/  IMAD.U32 R5, RZ, RZ, UR4 ;  /* 0x00000004ff057e24 */ /* 0x000fc4000f8e00ff */
[----:B------:R-:W-:-:S07]  /*1cf0*/  IMAD.U32 R4, RZ, RZ, UR5 ;  /* 0x00000005ff047e24 */ /* 0x000fce000f8e00ff */
.L_x_11:
[----:B------:R-:W-:-:S06]  /*1d00*/  IMAD R17, R18, 0x4, R1 ;  /* 0x0000000412117824 */ /* 0x000fcc00078e0201 */
[----:B------:R-:W5:Y:S01]  /*1d10*/  LDL R17, [R17+0x4] ;  /* 0x0000040011117983 */ /* 0x000f620000100800 */
[----:B------:R-:W-:Y:S01]  /*1d20*/  IMAD.SHL.U32 R19, R18, 0x20, RZ ;  /* 0x0000002012137824 */ /* 0x000fe200078e00ff */
[----:B------:R-:W-:-:S06]  /*1d30*/  UMOV UR4, URZ ;  /* 0x000000ff00047c82 */ /* 0x000fcc0008000000 */
.L_x_10:
        /* <DEDUP_REMOVED lines=8> */
[----:B------:R-:W3:Y:S04]  /*1dc0*/  @!P0 LDG.E R21, desc[UR10][R14.64] ;  /* 0x0000000a0e158981 */ /* 0x000ee8000c1e1900 */
[----:B------:R-:W4:Y:S04]  /*1dd0*/  @!P0 LDG.E R23, desc[UR10][R14.64+0x4] ;  /* 0x0000040a0e178981 */ /* 0x000f28000c1e1900 */
[----:B------:R-:W4:Y:S04]  /*1de0*/  @!P0 LDG.E R25, desc[UR10][R14.64+0xc] ;  /* 0x00000c0a0e198981 */ /* 0x000f28000c1e1900 */
[----:B------:R-:W4:Y:S04]  /*1df0*/  @P1 LDG.E R24, desc[UR10][R14.64+0x1c] ;  /* 0x00001c0a0e181981 */ /* 0x000f28000c1e1900 */
[----:B------:R-:W4:Y:S01]  /*1e00*/  @P1 LDG.E R27, desc[UR10][R14.64+0x14] ;  /* 0x0000140a0e1b1981 */ /* 0x000f22000c1e1900 */
[----:B--2---:R-:W-:-:S03]  /*1e10*/  @!P0 LOP3.LUT R5, R5, R20, RZ, 0x3c, !PT ;  /* 0x0000001405058212 */ /* 0x004fc600078e3cff */
[----:B------:R-:W2:Y:S01]  /*1e20*/  @!P0 LDG.E R20, desc[UR10][R14.64+0x10] ;  /* 0x0000100a0e148981 */ /* 0x000ea2000c1e1900 */
[----:B---3--:R-:W-:-:S03]  /*1e30*/  @!P0 LOP3.LUT R0, R0, R21, RZ, 0x3c, !PT ;  /* 0x0000001500008212 */ /* 0x008fc600078e3cff */
[----:B------:R-:W3:Y:S01]  /*1e40*/  @P1 LDG.E R21, desc[UR10][R14.64+0x18] ;  /* 0x0000180a0e151981 */ /* 0x000ee2000c1e1900 */
[----:B----4-:R-:W-:-:S03]  /*1e50*/  @!P0 LOP3.LUT R4, R4, R23, RZ, 0x3c, !PT ;  /* 0x0000001704048212 */ /* 0x010fc600078e3cff */
[----:B------:R-:W4:Y:S01]  /*1e60*/  @P1 LDG.E R23, desc[UR10][R14.64+0x20] ;  /* 0x0000200a0e171981 */ /* 0x000f22000c1e1900 */
[----:B------:R-:W-:-:S03]  /*1e70*/  @!P0 LOP3.LUT R2, R2, R25, RZ, 0x3c, !PT ;  /* 0x0000001902028212 */ /* 0x000fc600078e3cff */
[----:B------:R-:W4:Y:S01]  /*1e80*/  @P2 LDG.E R25, desc[UR10][R14.64+0x28] ;  /* 0x0000280a0e192981 */ /* 0x000f22000c1e1900 */
[----:B------:R-:W-:-:S03]  /*1e90*/  @P1 LOP3.LUT R5, R5, R24, RZ, 0x3c, !PT ;  /* 0x0000001805051212 */ /* 0x000fc600078e3cff */
[----:B------:R-:W4:Y:S01]  /*1ea0*/  @P2 LDG.E R24, desc[UR10][R14.64+0x30] ;  /* 0x0000300a0e182981 */ /* 0x000f22000c1e1900 */
[----:B--2---:R-:W-:-:S03]  /*1eb0*/  @!P0 LOP3.LUT R3, R3, R20, RZ, 0x3c, !PT ;  /* 0x0000001403038212 */ /* 0x004fc600078e3cff */
[----:B------:R-:W2:Y:S01]  /*1ec0*/  @P1 LDG.E R20, desc[UR10][R14.64+0x24] ;  /* 0x0000240a0e141981 */ /* 0x000ea2000c1e1900 */
[----:B---3--:R-:W-:-:S03]  /*1ed0*/  @P1 LOP3.LUT R4, R4, R21, RZ, 0x3c, !PT ;  /* 0x0000001504041212 */ /* 0x008fc600078e3cff */
[----:B------:R-:W3:Y:S01]  /*1ee0*/  @P2 LDG.E R21, desc[UR10][R14.64+0x2c] ;  /* 0x00002c0a0e152981 */ /* 0x000ee2000c1e1900 */
[----:B----4-:R-:W-:-:S03]  /*1ef0*/  @P1 LOP3.LUT R2, R2, R23, RZ, 0x3c, !PT ;  /* 0x0000001702021212 */ /* 0x010fc600078e3cff */
[----:B------:R-:W4:Y:S01]  /*1f00*/  @P2 LDG.E R23, desc[UR10][R14.64+0x34] ;  /* 0x0000340a0e172981 */ /* 0x000f22000c1e1900 */
[----:B------:R-:W-:-:S04]  /*1f10*/  @P1 LOP3.LUT R0, R0, R27, RZ, 0x3c, !PT ;  /* 0x0000001b00001212 */ /* 0x000fc800078e3cff */
[----:B------:R-:W-:Y:S02]  /*1f20*/  @P2 LOP3.LUT R0, R0, R25, RZ, 0x3c, !PT ;  /* 0x0000001900002212 */ /* 0x000fe400078e3cff */
[----:B------:R-:W-:Y:S01]  /*1f30*/  @P2 LOP3.LUT R5, R5, R24, RZ, 0x3c, !PT ;  /* 0x0000001805052212 */ /* 0x000fe200078e3cff */
        /* <DEDUP_REMOVED lines=38> */
[----:B------:R-:W-:Y:S02]  /*21a0*/  LOP3.LUT P0, RZ, R22, 0x80, RZ, 0xc0, !PT ;  /* 0x0000008016ff7812 */ /* 0x000fe4000780c0ff */
[----:B------:R-:W-:Y:S02]  /*21b0*/  @P6 LOP3.LUT R0, R0, R25, RZ, 0x3c, !PT ;  /* 0x0000001900006212 */ /* 0x000fe400078e3cff */
[----:B------:R-:W-:-:S09]  /*21c0*/  @P6 LOP3.LUT R5, R5, R24, RZ, 0x3c, !PT ;  /* 0x0000001805056212 */ /* 0x000fd200078e3cff */
        /* <DEDUP_REMOVED lines=9> */
[----:B------:R-:W-:Y:S02]  /*2260*/  @P0 LOP3.LUT R0, R0, R25, RZ, 0x3c, !PT ;  /* 0x0000001900000212 */ /* 0x000fe400078e3cff */
[----:B------:R-:W-:Y:S02]  /*2270*/  @P0 LOP3.LUT R5, R5, R24, RZ, 0x3c, !PT ;  /* 0x0000001805050212 */ /* 0x000fe400078e3cff */
[----:B--2---:R-:W-:Y:S02]  /*2280*/  @P6 LOP3.LUT R3, R3, R20, RZ, 0x3c, !PT ;  /* 0x0000001403036212 */ /* 0x004fe400078e3cff */
[----:B---3--:R-:W-:Y:S02]  /*2290*/  @P0 LOP3.LUT R4, R4, R21, RZ, 0x3c, !PT ;  /* 0x0000001504040212 */ /* 0x008fe400078e3cff */
[----:B------:R-:W-:Y:S02]  /*22a0*/  @P0 LOP3.LUT R3, R3, R26, RZ, 0x3c, !PT ;  /* 0x0000001a03030212 */ /* 0x000fe400078e3cff */
[----:B----4-:R-:W-:-:S02]  /*22b0*/  @P0 LOP3.LUT R2, R2, R23, RZ, 0x3c, !PT ;  /* 0x0000001702020212 */ /* 0x010fc400078e3cff */
[----:B------:R-:W-:-:S13]  /*22c0*/  R2P PR, R22.B1, 0x7f ;  /* 0x0000007f16007804 */ /* 0x000fda0000001000 */
[----:B------:R-:W2:Y:S04]  /*22d0*/  @P0 LDG.E R21, desc[UR10][R14.64+0xa0] ;  /* 0x0000a00a0e150981 */ /* 0x000ea8000c1e1900 */
[----:B------:R-:W3:Y:S04]  /*22e0*/  @P1 LDG.E R25, desc[UR10][R14.64+0xb4] ;  /* 0x0000b40a0e191981 */ /* 0x000ee8000c1e1900 */
[----:B------:R-:W4:Y:S04]  /*22f0*/  @P0 LDG.E R23, desc[UR10][R14.64+0xa4] ;  /* 0x0000a40a0e170981 */ /* 0x000f28000c1e1900 */
        /* <DEDUP_REMOVED lines=13> */
[----:B------:R-:W-:-:S03]  /*23d0*/  @P2 LOP3.LUT R0, R0, R27, RZ, 0x3c, !PT ;  /* 0x0000001b00002212 */ /* 0x000fc600078e3cff */
[----:B------:R-:W4:Y:S01]  /*23e0*/  @P3 LDG.E R27, desc[UR10][R14.64+0xdc] ;  /* 0x0000dc0a0e1b3981 */ /* 0x000f22000c1e1900 */
[----:B---3--:R-:W-:Y:S02]  /*23f0*/  @P0 LOP3.LUT R2, R2, R25, RZ, 0x3c, !PT ;  /* 0x0000001902020212 */ /* 0x008fe400078e3cff */
[----:B------:R-:W-:Y:S01]  /*2400*/  LOP3.LUT P0, RZ, R22, 0x8000, RZ, 0xc0, !PT ;  /* 0x0000800016ff7812 */ /* 0x000fe2000780c0ff */
[----:B------:R-:W3:Y:S04]  /*2410*/  @P2 LDG.E R25, desc[UR10][R14.64+0xcc] ;  /* 0x0000cc0a0e192981 */ /* 0x000ee8000c1e1900 */
[----:B------:R-:W3:Y:S01]  /*2420*/  @P1 LDG.E R22, desc[UR10][R14.64+0xbc] ;  /* 0x0000bc0a0e161981 */ /* 0x000ee2000c1e1900 */
[----:B--2---:R-:W-:Y:S02]  /*2430*/  @P1 LOP3.LUT R4, R4, R21, RZ, 0x3c, !PT ;  /* 0x0000001504041212 */ /* 0x004fe400078e3cff */
[----:B----4-:R-:W-:Y:S01]  /*2440*/  @P1 LOP3.LUT R2, R2, R23, RZ, 0x3c, !PT ;  /* 0x0000001702021212 */ /* 0x010fe200078e3cff */
[----:B------:R-:W2:Y:S04]  /*2450*/  @P3 LDG.E R21, desc[UR10][R14.64+0xe8] ;  /* 0x0000e80a0e153981 */ /* 0x000ea8000c1e1900 */
[----:B------:R-:W4:Y:S01]  /*2460*/  @P2 LDG.E R23, desc[UR10][R14.64+0xd4] ;  /* 0x0000d40a0e172981 */ /* 0x000f22000c1e1900 */
[----:B------:R-:W-:-:S03]  /*2470*/  @P3 LOP3.LUT R0, R0, R27, RZ, 0x3c, !PT ;  /* 0x0000001b00003212 */ /* 0x000fc600078e3cff */
[----:B------:R-:W2:Y:S01]  /*2480*/  @P4 LDG.E R27, desc[UR10][R14.64+0xf0] ;  /* 0x0000f00a0e1b4981 */ /* 0x000ea2000c1e1900 */
[----:B------:R-:W-:-:S03]  /*2490*/  @P1 LOP3.LUT R3, R3, R24, RZ, 0x3c, !PT ;  /* 0x0000001803031212 */ /* 0x000fc600078e3cff */
[----:B------:R-:W2:Y:S04]  /*24a0*/  @P3 LDG.E R24, desc[UR10][R14.64+0xe4] ;  /* 0x0000e40a0e183981 */ /* 0x000ea8000c1e1900 */
[----:B------:R-:W2:Y:S01]  /*24b0*/  @P0 LDG.E R26, desc[UR10][R14.64+0x13c] ;  /* 0x00013c0a0e1a0981 */ /* 0x000ea2000c1e1900 */
[----:B---3--:R-:W-:-:S03]  /*24c0*/  @P2 LOP3.LUT R4, R4, R25, RZ, 0x3c, !PT ;  /* 0x0000001904042212 */ /* 0x008fc600078e3cff */
[----:B------:R-:W3:Y:S01]  /*24d0*/  @P3 LDG.E R25, desc[UR10][R14.64+0xe0] ;  /* 0x0000e00a0e193981 */ /* 0x000ee2000c1e1900 */
[----:B------:R-:W-:-:S03]  /*24e0*/  @P1 LOP3.LUT R5, R5, R22, RZ, 0x3c, !PT ;  /* 0x0000001605051212 */ /* 0x000fc600078e3cff */
[----:B------:R-:W3:Y:S01]  /*24f0*/  @P2 LDG.E R22, desc[UR10][R14.64+0xd8] ;  /* 0x0000d80a0e162981 */ /* 0x000ee2000c1e1900 */
[----:B------:R-:W-:-:S03]  /*2500*/  @P2 LOP3.LUT R5, R5, R20, RZ, 0x3c, !PT ;  /* 0x0000001405052212 */ /* 0x000fc600078e3cff */
[----:B------:R-:W3:Y:S01]  /*2510*/  @P3 LDG.E R20, desc[UR10][R14.64+0xec] ;  /* 0x0000ec0a0e143981 */ /* 0x000ee2000c1e1900 */
[----:B----4-:R-:W-:-:S03]  /*2520*/  @P2 LOP3.LUT R2, R2, R23, RZ, 0x3c, !PT ;  /* 0x0000001702022212 */ /* 0x010fc600078e3cff */
[----:B------:R-:W4:Y:S01]  /*2530*/  @P4 LDG.E R23, desc[UR10][R14.64+0xf4] ;  /* 0x0000f40a0e174981 */ /* 0x000f22000c1e1900 */
[----:B--2---:R-:W-:-:S03]  /*2540*/  @P4 LOP3.LUT R0, R0, R27, RZ, 0x3c, !PT ;  /* 0x0000001b00004212 */ /* 0x004fc600078e3cff */
[----:B------:R-:W2:Y:S01]  /*2550*/  @P5 LDG.E R27, desc[UR10][R14.64+0x104] ;  /* 0x0001040a0e1b5981 */ /* 0x000ea2000c1e1900 */
[----:B---3--:R-:W-:-:S03]  /*2560*/  @P3 LOP3.LUT R4, R4, R25, RZ, 0x3c, !PT ;  /* 0x0000001904043212 */ /* 0x008fc600078e3cff */
[----:B------:R-:W3:Y:S01]  /*2570*/  @P4 LDG.E R25, desc[UR10][R14.64+0xfc] ;  /* 0x0000fc0a0e194981 */ /* 0x000ee2000c1e1900 */
[----:B------:R-:W-:-:S03]  /*2580*/  @P2 LOP3.LUT R3, R3, R22, RZ, 0x3c, !PT ;  /* 0x0000001603032212 */ /* 0x000fc600078e3cff */
[----:B------:R-:W3:Y:S01]  /*2590*/  @P4 LDG.E R22, desc[UR10][R14.64+0xf8] ;  /* 0x0000f80a0e164981 */ /* 0x000ee2000c1e1900 */
[----:B------:R-:W-:-:S03]  /*25a0*/  @P3 LOP3.LUT R5, R5, R24, RZ, 0x3c, !PT ;  /* 0x0000001805053212 */ /* 0x000fc600078e3cff */
[----:B------:R-:W3:Y:S01]  /*25b0*/  @P4 LDG.E R24, desc[UR10][R14.64+0x100] ;  /* 0x0001000a0e184981 */ /* 0x000ee2000c1e1900 */
[----:B------:R-:W-:Y:S02]  /*25c0*/  @P3 LOP3.LUT R2, R2, R21, RZ, 0x3c, !PT ;  /* 0x0000001502023212 */ /* 0x000fe400078e3cff */
[----:B------:R-:W-:Y:S01]  /*25d0*/  @P3 LOP3.LUT R3, R3, R20, RZ, 0x3c, !PT ;  /* 0x0000001403033212 */ /* 0x000fe200078e3cff */
[----:B------:R-:W3:Y:S01]  /*25e0*/  @P5 LDG.E R21, desc[UR10][R14.64+0x108] ;  /* 0x0001080a0e155981 */ /* 0x000ee2000c1e1900 */
[----:B----4-:R-:W-:-:S03]  /*25f0*/  @P4 LOP3.LUT R4, R4, R23, RZ, 0x3c, !PT ;  /* 0x0000001704044212 */ /* 0x010fc600078e3cff */
[----:B------:R-:W4:Y:S01]  /*2600*/  @P5 LDG.E R20, desc[UR10][R14.64+0x10c] ;  /* 0x00010c0a0e145981 */ /* 0x000f22000c1e1900 */
[----:B--2---:R-:W-:-:S03]  /*2610*/  @P5 LOP3.LUT R0, R0, R27, RZ, 0x3c, !PT ;  /* 0x0000001b00005212 */ /* 0x004fc600078e3cff */
        /* <DEDUP_REMOVED lines=14> */
[----:B------:R-:W-:-:S03]  /*2700*/  @P5 LOP3.LUT R2, R2, R23, RZ, 0x3c, !PT ;  /* 0x0000001702025212 */ /* 0x000fc600078e3cff */
[----:B------:R-:W2:Y:S01]  /*2710*/  @P0 LDG.E R23, desc[UR10][R14.64+0x130] ;  /* 0x0001300a0e170981 */ /* 0x000ea2000c1e1900 */
[----:B---3--:R-:W-:-:S03]  /*2720*/  @P6 LOP3.LUT R4, R4, R25, RZ, 0x3c, !PT ;  /* 0x0000001904046212 */ /* 0x008fc600078e3cff */
[----:B------:R-:W3:Y:S01]  /*2730*/  @P0 LDG.E R25, desc[UR10][R14.64+0x138] ;  /* 0x0001380a0e190981 */ /* 0x000ee2000c1e1900 */
[----:B------:R-:W-:-:S03]  /*2740*/  @P5 LOP3.LUT R3, R3, R22, RZ, 0x3c, !PT ;  /* 0x0000001603035212 */ /* 0x000fc600078e3cff */
[----:B------:R-:W3:Y:S01]  /*2750*/  @P6 LDG.E R22, desc[UR10][R14.64+0x128] ;  /* 0x0001280a0e166981 */ /* 0x000ee2000c1e1900 */
[----:B------:R-:W-:-:S04]  /*2760*/  UIADD3 UR4, UPT, UPT, UR4, 0x10, URZ ;  /* 0x0000001004047890 */ /* 0x000fc8000fffe0ff */
[----:B------:R-:W-:Y:S01]  /*2770*/  UISETP.NE.AND UP0, UPT, UR4, 0x20, UPT ;  /* 0x000000200400788c */ /* 0x000fe2000bf05270 */
[----:B------:R-:W-:Y:S02]  /*2780*/  @P6 LOP3.LUT R2, R2, R21, RZ, 0x3c, !PT ;  /* 0x0000001502026212 */ /* 0x000fe400078e3cff */
[----:B----4-:R-:W-:Y:S02]  /*2790*/  @P6 LOP3.LUT R5, R5, R20, RZ, 0x3c, !PT ;  /* 0x0000001405056212 */ /* 0x010fe400078e3cff */
[----:B--2---:R-:W-:Y:S02]  /*27a0*/  @P0 LOP3.LUT R0, R0, R27, RZ, 0x3c, !PT ;  /* 0x0000001b00000212 */ /* 0x004fe400078e3cff */
[----:B------:R-:W-:Y:S02]  /*27b0*/  @P0 LOP3.LUT R5, R5, R24, RZ, 0x3c, !PT ;  /* 0x0000001805050212 */ /* 0x000fe400078e3cff */
[----:B------:R-:W-:Y:S02]  /*27c0*/  @P0 LOP3.LUT R4, R4, R23, RZ, 0x3c, !PT ;  /* 0x0000001704040212 */ /* 0x000fe400078e3cff */
[----:B---3--:R-:W-:-:S02]  /*27d0*/  @P0 LOP3.LUT R2, R2, R25, RZ, 0x3c, !PT ;  /* 0x0000001902020212 */ /* 0x008fc400078e3cff */
[----:B------:R-:W-:-:S04]  /*27e0*/  @P6 LOP3.LUT R3, R3, R22, RZ, 0x3c, !PT ;  /* 0x0000001603036212 */ /* 0x000fc800078e3cff */
[----:B------:R-:W-:Y:S01]  /*27f0*/  @P0 LOP3.LUT R3, R3, R26, RZ, 0x3c, !PT ;  /* 0x0000001a03030212 */ /* 0x000fe200078e3cff */
[----:B------:R-:W-:Y:S06]  /*2800*/  BRA.U UP0, `(.L_x_10) ;  /* 0xfffffff5004c7547 */ /* 0x000fec000b83ffff */
[----:B------:R-:W-:-:S05]  /*2810*/  VIADD R18, R18, 0x1 ;  /* 0x0000000112127836 */ /* 0x000fca0000000000 */
[----:B------:R-:W-:-:S13]  /*2820*/  ISETP.NE.AND P0, PT, R18, 0x5, PT ;  /* 0x000000051200780c */ /* 0x000fda0003f05270 */
[----:B------:R-:W-:Y:S05]  /*2830*/  @P0 BRA `(.L_x_11) ;  /* 0xfffffff400300947 */ /* 0x000fea000383ffff */
[----:B------:R3:W-:Y:S04]  /*2840*/  STL [R1+0x4], R0 ;  /* 0x0000040001007387 */ /* 0x0007e80000100800 */
[----:B------:R3:W-:Y:S04]  /*2850*/  STL.64 [R1+0x8], R4 ;  /* 0x0000080401007387 */ /* 0x0007e80000100a00 */
[----:B------:R3:W-:Y:S02]  /*2860*/  STL.64 [R1+0x10], R2 ;  /* 0x0000100201007387 */ /* 0x0007e40000100a00 */
.L_x_5:
[----:B------:R-:W-:Y:S05]  /*2870*/  BSYNC.RECONVERGENT B2 ;  /* 0x0000000000027941 */ /* 0x000fea0003800200 */
.L_x_4:
[----:B------:R-:W-:Y:S01]  /*2880*/  ISETP.GT.U32.AND P0, PT, R9, 0x3, PT ;  /* 0x000000030900780c */ /* 0x000fe20003f04070 */
[----:B------:R-:W-:Y:S01]  /*2890*/  VIADD R13, R13, 0x1 ;  /* 0x000000010d0d7836 */ /* 0x000fe20000000000 */
[--C-:B------:R-:W-:Y:S02]  /*28a0*/  SHF.R.U64 R9, R9, 0x2, R16.reuse ;  /* 0x0000000209097819 */ /* 0x100fe40000001210 */
[----:B------:R-:W-:Y:S02]  /*28b0*/  ISETP.GT.U32.AND.EX P0, PT, R16, RZ, PT, P0 ;  /* 0x000000ff1000720c */ /* 0x000fe40003f04100 */
[----:B------:R-:W-:-:S11]  /*28c0*/  SHF.R.U32.HI R16, RZ, 0x2, R16 ;  /* 0x00000002ff107819 */ /* 0x000fd60000011610 */
[----:B------:R-:W-:Y:S05]  /*28d0*/  @P0 BRA `(.L_x_12) ;  /* 0xffffffd800cc0947 */ /* 0x000fea000383ffff */
.L_x_3:
[----:B------:R-:W-:Y:S05]  /*28e0*/  BSYNC.RECONVERGENT B1 ;  /* 0x0000000000017941 */ /* 0x000fea0003800200 */
.L_x_2:
[----:B-1----:R-:W-:Y:S01]  /*28f0*/  SHF.R.U32.HI R7, RZ, 0x2, R0 ;  /* 0x00000002ff077819 */ /* 0x002fe20000011600 */
[----:B------:R-:W1:Y:S01]  /*2900*/  LDCU UR4, c[0x0][0x3b0] ;  /* 0x00007600ff0477ac */ /* 0x000e620008000800 */
[----:B------:R-:W-:Y:S01]  /*2910*/  SHF.R.U32.HI R9, RZ, 0x2, R4 ;  /* 0x00000002ff097819 */ /* 0x000fe20000011604 */
[----:B------:R4:W-:Y:S01]  /*2920*/  STL.64 [R1+0x8], R2 ;  /* 0x0000080201007387 */ /* 0x0009e20000100a00 */
[----:B------:R-:W-:Y:S01]  /*2930*/  LOP3.LUT R7, R7, R0, RZ, 0x3c, !PT ;  /* 0x0000000007077212 */ /* 0x000fe200078e3cff */
[----:B0-23--:R-:W-:Y:S01]  /*2940*/  IMAD.SHL.U32 R0, R3, 0x10, RZ ;  /* 0x0000001003007824 */ /* 0x00dfe200078e00ff */
[----:B------:R-:W-:Y:S01]  /*2950*/  LOP3.LUT R9, R9, R4, RZ, 0x3c, !PT ;  /* 0x0000000409097212 */ /* 0x000fe200078e3cff */
[----:B------:R4:W-:Y:S02]  /*2960*/  STL [R1+0x4], R5 ;  /* 0x0000040501007387 */ /* 0x0009e40000100800 */
[----:B------:R-:W-:Y:S02]  /*2970*/  IMAD.SHL.U32 R6, R7, 0x2, RZ ;  /* 0x0000000207067824 */ /* 0x000fe400078e00ff */
[----:B------:R-:W-:Y:S01]  /*2980*/  IMAD.SHL.U32 R4, R9, 0x2, RZ ;  /* 0x0000000209047824 */ /* 0x000fe200078e00ff */
[----:B------:R4:W-:Y:S02]  /*2990*/  STL.64 [R1+0x18], RZ ;  /* 0x000018ff01007387 */ /* 0x0009e40000100a00 */
[----:B------:R-:W-:-:S02]  /*29a0*/  LOP3.LUT R6, R7, R6, R0, 0x96, !PT ;  /* 0x0000000607067212 */ /* 0x000fc400078e9600 */
[----:B------:R4:W-:Y:S02]  /*29b0*/  STL [R1+0x20], RZ ;  /* 0x000020ff01007387 */ /* 0x0009e40000100800 */
[----:B------:R-:W-:Y:S02]  /*29c0*/  LOP3.LUT R6, R6, R3, RZ, 0x3c, !PT ;  /* 0x0000000306067212 */ /* 0x000fe400078e3cff */
[----:B------:R4:W-:Y:S03]  /*29d0*/  STL.64 [R1+0x28], RZ ;  /* 0x000028ff01007387 */ /* 0x0009e60000100a00 */
[----:B------:R-:W-:-:S05]  /*29e0*/  IMAD.SHL.U32 R0, R6, 0x10, RZ ;  /* 0x0000001006007824 */ /* 0x000fca00078e00ff */
[----:B------:R-:W-:Y:S01]  /*29f0*/  LOP3.LUT R7, R9, R4, R0, 0x96, !PT ;  /* 0x0000000409077212 */ /* 0x000fe200078e9600 */
[----:B------:R-:W-:-:S03]  /*2a00*/  IMAD.MOV.U32 R9, RZ, RZ, 0x2f800000 ;  /* 0x2f800000ff097424 */ /* 0x000fc600078e00ff */
[----:B------:R-:W-:-:S05]  /*2a10*/  LOP3.LUT R7, R7, R6, RZ, 0x3c, !PT ;  /* 0x0000000607077212 */ /* 0x000fca00078e3cff */
[----:B------:R-:W-:Y:S01]  /*2a20*/  VIADD R0, R7, UR7 ;  /* 0x0000000707007c36 */ /* 0x000fe20008000000 */
[----:B------:R4:W-:Y:S04]  /*2a30*/  STL.64 [R1+0x10], R6 ;  /* 0x0000100601007387 */ /* 0x0009e80000100a00 */
[----:B------:R-:W-:-:S05]  /*2a40*/  I2FP.F32.U32 R0, R0 ;  /* 0x0000000000007245 */ /* 0x000fca0000201000 */
[----:B------:R-:W-:-:S05]  /*2a50*/  FFMA R0, R0, R9, 1.1641532182693481445e-10 ;  /* 0x2f00000000007423 */ /* 0x000fca0000000009 */
[----:B-1----:R-:W-:-:S13]  /*2a60*/  FSETP.GEU.AND P0, PT, R0, UR4, PT ;  /* 0x0000000400007c0b */ /* 0x002fda000bf0e000 */
[----:B----4-:R-:W-:Y:S05]  /*2a70*/  @P0 BRA `(.L_x_1) ;  /* 0x0000000000340947 */ /* 0x010fea0003800000 */
[----:B------:R-:W0:Y:S01]  /*2a80*/  S2R R0, SR_LANEID ;  /* 0x0000000000007919 */ /* 0x000e220000000000 */
[----:B------:R-:W1:Y:S01]  /*2a90*/  LDCU.64 UR12, c[0x0][0x3a0] ;  /* 0x00007400ff0c77ac */ /* 0x000e620008000a00 */
[----:B------:R-:W2:Y:S01]  /*2aa0*/  LDC.64 R2, c[0x0][0x3a8] ;  /* 0x0000ea00ff027b82 */ /* 0x000ea20000000a00 */
[----:B------:R-:W-:Y:S02]  /*2ab0*/  VOTEU.ANY UR4, UPT, PT ;  /* 0x0000000000047886 */ /* 0x000fe400038e0100 */
[----:B------:R-:W-:Y:S02]  /*2ac0*/  UFLO.U32 UR5, UR4 ;  /* 0x00000004000572bd */ /* 0x000fe400080e0000 */
[----:B------:R-:W2:Y:S01]  /*2ad0*/  POPC R7, UR4 ;  /* 0x0000000400077d09 */ /* 0x000ea20008000000 */
[----:B-1----:R-:W-:-:S04]  /*2ae0*/  IADD3 R4, P1, PT, R8, UR12, RZ ;  /* 0x0000000c08047c10 */ /* 0x002fc8000ff3e0ff */
[----:B------:R-:W-:Y:S02]  /*2af0*/  LEA.HI.X.SX32 R5, R8, UR13, 0x1, P1 ;  /* 0x0000000d08057c11 */ /* 0x000fe400088f0eff */
[----:B0-----:R-:W-:Y:S01]  /*2b00*/  ISETP.EQ.U32.AND P0, PT, R0, UR5, PT ;  /* 0x0000000500007c0c */ /* 0x001fe2000bf02070 */
[----:B------:R-:W-:-:S05]  /*2b10*/  IMAD.MOV.U32 R0, RZ, RZ, 0x1 ;  /* 0x00000001ff007424 */ /* 0x000fca00078e00ff */
[----:B------:R0:W-:Y:S04]  /*2b20*/  STG.E.U8 desc[UR10][R10.64], R0 ;  /* 0x000000000a007986 */ /* 0x0001e8000c10110a */
[----:B------:R0:W-:Y:S04]  /*2b30*/  STG.E.U8 desc[UR10][R4.64], R0 ;  /* 0x0000000004007986 */ /* 0x0001e8000c10110a */
[----:B--2---:R0:W-:Y:S02]  /*2b40*/  @P0 REDG.E.ADD.STRONG.GPU desc[UR10][R2.64], R7 ;  /* 0x000000070200098e */ /* 0x0041e4000c12e10a */
.L_x_1:
[----:B------:R-:W-:Y:S05]  /*2b50*/  BSYNC.RECONVERGENT B0 ;  /* 0x0000000000007941 */ /* 0x000fea0003800200 */
.L_x_0:
[----:B------:R-:W1:Y:S01]  /*2b60*/  LDCU UR4, c[0x0][0x3c0] ;  /* 0x00007800ff0477ac */ /* 0x000e620008000800 */
[----:B------:R-:W-:-:S05]  /*2b70*/  VIADD R12, R12, UR6 ;  /* 0x000000060c0c7c36 */ /* 0x000fca0008000000 */
[----:B-1----:R-:W-:-:S13]  /*2b80*/  ISETP.GE.AND P0, PT, R12, UR4, PT ;  /* 0x000000040c007c0c */ /* 0x002fda000bf06270 */
[----:B------:R-:W-:Y:S05]  /*2b90*/  @!P0 BRA `(.L_x_13) ;  /* 0xffffffd4006c8947 */ /* 0x000fea000383ffff */
[----:B------:R-:W-:Y:S05]  /*2ba0*/  EXIT ;  /* 0x000000000000794d */ /* 0x000fea0003800000 */
.L_x_14:
[----:B------:R-:W-:-:S00]  /*2bb0*/  BRA `(.L_x_14) ;  /* 0xfffffffc00fc7947 */ /* 0x000fc0000383ffff */
[----:B------:R-:W-:-:S00]  /*2bc0*/  NOP ;  /* 0x0000000000007918 */ /* 0x000fc00000000000 */
        /* <DEDUP_REMOVED lines=11> */
.L_x_57:


//--------------------- .text.count_degrees_kernel --------------------------
	.section	.text.count_degrees_kernel,"ax",@progbits
	.align	128
        .global         count_degrees_kernel
        .type           count_degrees_kernel,@function
        .size           count_degrees_kernel,(.L_x_58 - count_degrees_kernel)
        .other          count_degrees_kernel,@"STO_CUDA_ENTRY STV_DEFAULT"
count_degrees_kernel:
.text.count_degrees_kernel:
[----:B------:R-:W-:Y:S01]  /*0000*/  LDC R1, c[0x0][0x37c] ;  /* 0x0000df00ff017b82 */ /* 0x000fe20000000800 */
[----:B------:R-:W0:Y:S07]  /*0010*/  S2R R0, SR_TID.X ;  /* 0x0000000000007919 */ /* 0x000e2e0000002100 */
[----:B------:R-:W0:Y:S01]  /*0020*/  S2UR UR4, SR_CTAID.X ;  /* 0x00000000000479c3 */ /* 0x000e220000002500 */
[----:B------:R-:W1:Y:S07]  /*0030*/  LDCU UR5, c[0x0][0x390] ;  /* 0x00007200ff0577ac */ /* 0x000e6e0008000800 */
[----:B------:R-:W0:Y:S02]  /*0040*/  LDC R5, c[0x0][0x360] ;  /* 0x0000d800ff057b82 */ /* 0x000e240000000800 */
[----:B0-----:R-:W-:-:S05]  /*0050*/  IMAD R5, R5, UR4, R0 ;  /* 0x0000000405057c24 */ /* 0x001fca000f8e0200 */
[----:B-1----:R-:W-:-:S13]  /*0060*/  ISETP.GE.AND P0, PT, R5, UR5, PT ;  /* 0x0000000505007c0c */ /* 0x002fda000bf06270 */
[----:B------:R-:W-:Y:S05]  /*0070*/  @P0 EXIT ;  /* 0x000000000000094d */ /* 0x000fea0003800000 */
[----:B------:R-:W0:Y:S01]  /*0080*/  LDC.64 R2, c[0x0][0x380] ;  /* 0x0000e000ff027b82 */ /* 0x000e220000000a00 */
[----:B------:R-:W1:Y:S01]  /*0090*/  LDCU.64 UR4, c[0x0][0x358] ;  /* 0x00006b00ff0477ac */ /* 0x000e620008000a00 */
[----:B0-----:R-:W-:-:S05]  /*00a0*/  IMAD.WIDE R2, R5, 0x4, R2 ;  /* 0x0000000405027825 */ /* 0x001fca00078e0202 */
[----:B-1----:R-:W2:Y:S02]  /*00b0*/  LDG.E R5, desc[UR4][R2.64] ;  /* 0x0000000402057981 */ /* 0x002ea4000c1e1900 */
[----:B--2---:R-:W-:-:S13]  /*00c0*/  ISETP.NE.AND P0, PT, R5, -0x1, PT ;  /* 0xffffffff0500780c */ /* 0x004fda0003f05270 */
[----:B------:R-:W-:Y:S05]  /*00d0*/  @!P0 EXIT ;  /* 0x000000000000894d */ /* 0x000fea0003800000 */
[----:B------:R-:W0:Y:S01]  /*00e0*/  LDC.64 R2, c[0x0][0x388] ;  /* 0x0000e200ff027b82 */ /* 0x000e220000000a00 */
[----:B------:R-:W-:Y:S02]  /*00f0*/  HFMA2 R7, -RZ, RZ, 0, 5.9604644775390625e-08 ;  /* 0x00000001ff077431 */ /* 0x000fe400000001ff */
[----:B0-----:R-:W-:-:S05]  /*0100*/  IMAD.WIDE R2, R5, 0x4, R2 ;  /* 0x0000000405027825 */ /* 0x001fca00078e0202 */
[----:B------:R-:W-:Y:S01]  /*0110*/  REDG.E.ADD.STRONG.GPU desc[UR4][R2.64], R7 ;  /* 0x000000070200798e */ /* 0x000fe2000c12e104 */
[----:B------:R-:W-:Y:S05]  /*0120*/  EXIT ;  /* 0x000000000000794d */ /* 0x000fea0003800000 */
.L_x_15:
        /* <DEDUP_REMOVED lines=13> */
.L_x_58:


//--------------------- .text.rmat_kernel         --------------------------
	.section	.text.rmat_kernel,"ax",@progbits
	.align	128
        .global         rmat_kernel
        .type           rmat_kernel,@function
        .size           rmat_kernel,(.L_x_59 - rmat_kernel)
        .other          rmat_kernel,@"STO_CUDA_ENTRY STV_DEFAULT"
rmat_kernel:
.text.rmat_kernel:
[----:B------:R-:W0:Y:S01]  /*0000*/  LDC R1, c[0x0][0x37c] ;  /* 0x0000df00ff017b82 */ /* 0x000e220000000800 */
[----:B------:R-:W1:Y:S01]  /*0010*/  S2R R6, SR_TID.X ;  /* 0x0000000000067919 */ /* 0x000e620000002100 */
[----:B------:R-:W2:Y:S06]  /*0020*/  LDCU UR6, c[0x0][0x360] ;  /* 0x00006c00ff0677ac */ /* 0x000eac0008000800 */
[----:B------:R-:W1:Y:S01]  /*0030*/  S2UR UR4, SR_CTAID.X ;  /* 0x00000000000479c3 */ /* 0x000e620000002500 */
[----:B0-----:R-:W-:Y:S01]  /*0040*/  VIADD R1, R1, 0xffffffd0 ;  /* 0xffffffd001017836 */ /* 0x001fe20000000000 */
[----:B------:R-:W0:Y:S04]  /*0050*/  LDCU UR5, c[0x0][0x3b0] ;  /* 0x00007600ff0577ac */ /* 0x000e280008000800 */
[----:B------:R-:W-:-:S02]  /*0060*/  R2UR UR16, R1 ;  /* 0x00000000011072ca */ /* 0x000fc400000e0000 */
[----:B------:R-:W1:Y:S02]  /*0070*/  LDC R3, c[0x0][0x360] ;  /* 0x0000d800ff037b82 */ /* 0x000e640000000800 */
[----:B-1----:R-:W-:-:S05]  /*0080*/  IMAD R6, R3, UR4, R6 ;  /* 0x0000000403067c24 */ /* 0x002fca000f8e0206 */
[----:B0-----:R-:W-:-:S13]  /*0090*/  ISETP.GE.AND P0, PT, R6, UR5, PT ;  /* 0x0000000506007c0c */ /* 0x001fda000bf06270 */
[----:B--2---:R-:W-:Y:S05]  /*00a0*/  @P0 EXIT ;  /* 0x000000000000094d */ /* 0x004fea0003800000 */
[----:B------:R-:W0:Y:S01]  /*00b0*/  LDC.64 R2, c[0x0][0x3a8] ;  /* 0x0000ea00ff027b82 */ /* 0x000e220000000a00 */
[----:B------:R-:W1:Y:S01]  /*00c0*/  LDCU.64 UR10, c[0x0][0x390] ;  /* 0x00007200ff0a77ac */ /* 0x000e620008000a00 */
[----:B------:R-:W2:Y:S06]  /*00d0*/  LDCU UR4, c[0x0][0x370] ;  /* 0x00006e00ff0477ac */ /* 0x000eac0008000800 */
[----:B------:R-:W3:Y:S01]  /*00e0*/  LDC R19, c[0x0][0x398] ;  /* 0x0000e600ff137b82 */ /* 0x000ee20000000800 */
[----:B------:R-:W4:Y:S01]  /*00f0*/  LDCU.64 UR8, c[0x0][0x358] ;  /* 0x00006b00ff0877ac */ /* 0x000f220008000a00 */
[----:B-1----:R-:W-:-:S02]  /*0100*/  UISETP.GT.AND UP0, UPT, UR10, URZ, UPT ;  /* 0x000000ff0a00728c */ /* 0x002fc4000bf04270 */
[----:B--2---:R-:W-:Y:S01]  /*0110*/  UIMAD UR6, UR6, UR4, URZ ;  /* 0x00000004060672a4 */ /* 0x004fe2000f8e02ff */
[----:B0-----:R-:W-:Y:S02]  /*0120*/  LOP3.LUT R0, R2, 0xaad26b49, RZ, 0x3c, !PT ;  /* 0xaad26b4902007812 */ /* 0x001fe400078e3cff */
[----:B------:R-:W-:-:S03]  /*0130*/  LOP3.LUT R2, R3, 0xf7dcefdd, RZ, 0x3c, !PT ;  /* 0xf7dcefdd03027812 */ /* 0x000fc600078e3cff */
[----:B------:R-:W-:Y:S02]  /*0140*/  IMAD R3, R0, 0x4182bed5, RZ ;  /* 0x4182bed500037824 */ /* 0x000fe400078e02ff */
[----:B------:R-:W-:Y:S02]  /*0150*/  IMAD R2, R2, -0x658354e5, RZ ;  /* 0x9a7cab1b02027824 */ /* 0x000fe400078e02ff */
[----:B---3--:R-:W-:Y:S01]  /*0160*/  FADD R19, R19, UR11 ;  /* 0x0000000b13137e21 */ /* 0x008fe20008000000 */
[C---:B------:R-:W-:Y:S01]  /*0170*/  VIADD R0, R3.reuse, 0x75bcd15 ;  /* 0x075bcd1503007836 */ /* 0x040fe20000000000 */
[C---:B------:R-:W-:Y:S01]  /*0180*/  LOP3.LUT R4, R3.reuse, 0x159a55e5, RZ, 0x3c, !PT ;  /* 0x159a55e503047812 */ /* 0x040fe200078e3cff */
[C---:B------:R-:W-:Y:S01]  /*0190*/  VIADD R5, R2.reuse, 0x1f123bb5 ;  /* 0x1f123bb502057836 */ /* 0x040fe20000000000 */
[----:B------:R-:W-:Y:S01]  /*01a0*/  LOP3.LUT R2, R2, 0x5491333, RZ, 0x3c, !PT ;  /* 0x0549133302027812 */ /* 0x000fe200078e3cff */
[----:B------:R-:W-:Y:S01]  /*01b0*/  VIADD R3, R3, 0x583f19 ;  /* 0x00583f1903037836 */ /* 0x000fe20000000000 */
[----:B----4-:R-:W-:Y:S06]  /*01c0*/  BRA.U UP0, `(.L_x_16) ;  /* 0x0000002500887547 */ /* 0x010fec000b800000 */
.L_x_28:
[----:B0-----:R0:W-:Y:S01]  /*01d0*/  STL [R1+0x4], R0 ;  /* 0x0000040001007387 */ /* 0x0011e20000100800 */
[----:B------:R-:W-:Y:S01]  /*01e0*/  ISETP.NE.AND P0, PT, R6, RZ, PT ;  /* 0x000000ff0600720c */ /* 0x000fe20003f05270 */
[----:B------:R-:W-:Y:S01]  /*01f0*/  BSSY.RECONVERGENT B0, `(.L_x_17) ;  /* 0x000024c000007945 */ /* 0x000fe20003800200 */
[----:B------:R-:W-:Y:S01]  /*0200*/  SHF.R.S32.HI R7, RZ, 0x1f, R6 ;  /* 0x0000001fff077819 */ /* 0x000fe20000011406 */
[----:B------:R0:W-:Y:S04]  /*0210*/  STL.64 [R1+0x8], R4 ;  /* 0x0000080401007387 */ /* 0x0001e80000100a00 */
[----:B------:R0:W-:Y:S06]  /*0220*/  STL.64 [R1+0x10], R2 ;  /* 0x0000100201007387 */ /* 0x0001ec0000100a00 */
[----:B---3--:R-:W-:Y:S05]  /*0230*/  @!P0 BRA `(.L_x_18) ;  /* 0x00000024001c8947 */ /* 0x008fea0003800000 */
[----:B------:R-:W-:Y:S02]  /*0240*/  IMAD.MOV.U32 R13, RZ, RZ, RZ ;  /* 0x000000ffff0d7224 */ /* 0x000fe400078e00ff */
[----:B------:R-:W-:-:S07]  /*0250*/  IMAD.MOV.U32 R16, RZ, RZ, R6 ;  /* 0x000000ffff107224 */ /* 0x000fce00078e0006 */
.L_x_27:
[----:B------:R-:W-:Y:S01]  /*0260*/  LOP3.LUT R21, R16, 0x3, RZ, 0xc0, !PT ;  /* 0x0000000310157812 */ /* 0x000fe200078ec0ff */
[----:B------:R-:W-:Y:S03]  /*0270*/  BSSY.RECONVERGENT B1, `(.L_x_19) ;  /* 0x000023d000017945 */ /* 0x000fe60003800200 */
[----:B------:R-:W-:-:S04]  /*0280*/  ISETP.NE.U32.AND P0, PT, R21, RZ, PT ;  /* 0x000000ff1500720c */ /* 0x000fc80003f05070 */
[----:B------:R-:W-:-:S13]  /*0290*/  ISETP.NE.AND.EX P0, PT, RZ, RZ, PT, P0 ;  /* 0x000000ffff00720c */ /* 0x000fda0003f05300 */
[----:B-1----:R-:W-:Y:S05]  /*02a0*/  @!P0 BRA `(.L_x_20) ;  /* 0x0000002000e48947 */ /* 0x002fea0003800000 */
[----:B------:R-:W1:Y:S01]  /*02b0*/  LDC.64 R14, c[0x4][RZ] ;  /* 0x01000000ff0e7b82 */ /* 0x000e620000000a00 */
[----:B------:R-:W-:Y:S01]  /*02c0*/  IMAD.MOV.U32 R12, RZ, RZ, RZ ;  /* 0x000000ffff0c7224 */ /* 0x000fe200078e00ff */
[----:B------:R-:W-:Y:S01]  /*02d0*/  CS2R R8, SRZ ;  /* 0x0000000000087805 */ /* 0x000fe2000001ff00 */
[----:B------:R-:W-:Y:S01]  /*02e0*/  IMAD.MOV.U32 R22, RZ, RZ, RZ ;  /* 0x000000ffff167224 */ /* 0x000fe200078e00ff */
[----:B------:R-:W-:Y:S01]  /*02f0*/  CS2R R10, SRZ ;  /* 0x00000000000a7805 */ /* 0x000fe2000001ff00 */
[----:B-1----:R-:W-:-:S07]  /*0300*/  IMAD.WIDE.U32 R14, R13, 0xc80, R14 ;  /* 0x00000c800d0e7825 */ /* 0x002fce00078e000e */
.L_x_22:
[----:B------:R-:W-:-:S06]  /*0310*/  LEA R17, R22, UR16, 0x2 ;  /* 0x0000001016117c11 */ /* 0x000fcc000f8e10ff */
[----:B------:R-:W5:Y:S01]  /*0320*/  LDL R17, [R17+0x4] ;  /* 0x0000040011117983 */ /* 0x000f620000100800 */
[----:B------:R-:W-:Y:S01]  /*0330*/  IMAD.SHL.U32 R20, R22, 0x20, RZ ;  /* 0x0000002016147824 */ /* 0x000fe200078e00ff */
[----:B------:R-:W-:-:S06]  /*0340*/  UMOV UR4, URZ ;  /* 0x000000ff00047c82 */ /* 0x000fcc0008000000 */
.L_x_21:
        /* <DEDUP_REMOVED lines=9> */
[----:B------:R-:W4:Y:S04]  /*03e0*/  @P1 LDG.E R26, desc[UR8][R18.64+0x24] ;  /* 0x00002408121a1981 */ /* 0x000f28000c1e1900 */
[----:B------:R-:W4:Y:S04]  /*03f0*/  @P2 LDG.E R28, desc[UR8][R18.64+0x38] ;  /* 0x00003808121c2981 */ /* 0x000f28000c1e1900 */
[----:B------:R-:W4:Y:S04]  /*0400*/  @P1 LDG.E R27, desc[UR8][R18.64+0x14] ;  /* 0x00001408121b1981 */ /* 0x000f28000c1e1900 */
[----:B------:R-:W4:Y:S01]  /*0410*/  @P2 LDG.E R29, desc[UR8][R18.64+0x28] ;  /* 0x00002808121d2981 */ /* 0x000f22000c1e1900 */
[----:B--2---:R-:W-:-:S03]  /*0420*/  @!P0 LOP3.LUT R9, R9, R24, RZ, 0x3c, !PT ;  /* 0x0000001809098212 */ /* 0x004fc600078e3cff */
[----:B------:R-:W2:Y:S01]  /*0430*/  @!P0 LDG.E R24, desc[UR8][R18.64+0x8] ;  /* 0x0000080812188981 */ /* 0x000ea2000c1e1900 */
[----:B---3--:R-:W-:-:S03]  /*0440*/  @!P0 LOP3.LUT R12, R12, R23, RZ, 0x3c, !PT ;  /* 0x000000170c0c8212 */ /* 0x008fc600078e3cff */
[----:B------:R-:W3:Y:S01]  /*0450*/  @!P0 LDG.E R23, desc[UR8][R18.64+0x4] ;  /* 0x0000040812178981 */ /* 0x000ee2000c1e1900 */
[----:B----4-:R-:W-:-:S03]  /*0460*/  @P1 LOP3.LUT R9, R9, R26, RZ, 0x3c, !PT ;  /* 0x0000001a09091212 */ /* 0x010fc600078e3cff */
[----:B------:R-:W4:Y:S01]  /*0470*/  @P3 LDG.E R26, desc[UR8][R18.64+0x4c] ;  /* 0x00004c08121a3981 */ /* 0x000f22000c1e1900 */
[----:B------:R-:W-:-:S03]  /*0480*/  @P2 LOP3.LUT R9, R9, R28, RZ, 0x3c, !PT ;  /* 0x0000001c09092212 */ /* 0x000fc600078e3cff */
[----:B------:R-:W4:Y:S01]  /*0490*/  @P4 LDG.E R28, desc[UR8][R18.64+0x60] ;  /* 0x00006008121c4981 */ /* 0x000f22000c1e1900 */
[----:B--2---:R-:W-:-:S03]  /*04a0*/  @!P0 LOP3.LUT R11, R11, R24, RZ, 0x3c, !PT ;  /* 0x000000180b0b8212 */ /* 0x004fc600078e3cff */
[----:B------:R-:W2:Y:S01]  /*04b0*/  @P5 LDG.E R24, desc[UR8][R18.64+0x74] ;  /* 0x0000740812185981 */ /* 0x000ea2000c1e1900 */
[----:B---3--:R-:W-:-:S03]  /*04c0*/  @!P0 LOP3.LUT R10, R10, R23, RZ, 0x3c, !PT ;  /* 0x000000170a0a8212 */ /* 0x008fc600078e3cff */
[----:B------:R-:W3:Y:S01]  /*04d0*/  @!P0 LDG.E R23, desc[UR8][R18.64+0xc] ;  /* 0x00000c0812178981 */ /* 0x000ee2000c1e1900 */
[----:B----4-:R-:W-:Y:S02]  /*04e0*/  @P3 LOP3.LUT R9, R9, R26, RZ, 0x3c, !PT ;  /* 0x0000001a09093212 */ /* 0x010fe400078e3cff */
[----:B------:R-:W-:Y:S01]  /*04f0*/  @P1 LOP3.LUT R12, R12, R27, RZ, 0x3c, !PT ;  /* 0x0000001b0c0c1212 */ /* 0x000fe200078e3cff */
[----:B------:R-:W4:Y:S01]  /*0500*/  @P6 LDG.E R26, desc[UR8][R18.64+0x88] ;  /* 0x00008808121a6981 */ /* 0x000f22000c1e1900 */
[----:B------:R-:W-:-:S03]  /*0510*/  @P4 LOP3.LUT R9, R9, R28, RZ, 0x3c, !PT ;  /* 0x0000001c09094212 */ /* 0x000fc600078e3cff */
[----:B------:R-:W4:Y:S01]  /*0520*/  @P1 LDG.E R27, desc[UR8][R18.64+0x20] ;  /* 0x00002008121b1981 */ /* 0x000f22000c1e1900 */
[----:B--2---:R-:W-:-:S03]  /*0530*/  @P5 LOP3.LUT R9, R9, R24, RZ, 0x3c, !PT ;  /* 0x0000001809095212 */ /* 0x004fc600078e3cff */
[----:B------:R-:W2:Y:S01]  /*0540*/  @P1 LDG.E R24, desc[UR8][R18.64+0x1c] ;  /* 0x00001c0812181981 */ /* 0x000ea2000c1e1900 */
[----:B---3--:R-:W-:-:S03]  /*0550*/  @!P0 LOP3.LUT R8, R8, R23, RZ, 0x3c, !PT ;  /* 0x0000001708088212 */ /* 0x008fc600078e3cff */
        /* <DEDUP_REMOVED lines=39> */
[----:B------:R-:W-:Y:S02]  /*07d0*/  LOP3.LUT P0, RZ, R25, 0x80, RZ, 0xc0, !PT ;  /* 0x0000008019ff7812 */ /* 0x000fe4000780c0ff */
[----:B------:R-:W-:Y:S02]  /*07e0*/  @P6 LOP3.LUT R9, R9, R26, RZ, 0x3c, !PT ;  /* 0x0000001a09096212 */ /* 0x000fe400078e3cff */
[----:B------:R-:W-:Y:S02]  /*07f0*/  @P6 LOP3.LUT R12, R12, R29, RZ, 0x3c, !PT ;  /* 0x0000001d0c0c6212 */ /* 0x000fe400078e3cff */
[----:B----4-:R-:W-:-:S07]  /*0800*/  @P6 LOP3.LUT R8, R8, R27, RZ, 0x3c, !PT ;  /* 0x0000001b08086212 */ /* 0x010fce00078e3cff */
[----:B------:R-:W4:Y:S04]  /*0810*/  @P0 LDG.E R29, desc[UR8][R18.64+0x8c] ;  /* 0x00008c08121d0981 */ /* 0x000f28000c1e1900 */
[----:B------:R-:W4:Y:S04]  /*0820*/  @P0 LDG.E R27, desc[UR8][R18.64+0x98] ;  /* 0x00009808121b0981 */ /* 0x000f28000c1e1900 */
[----:B------:R-:W4:Y:S01]  /*0830*/  @P0 LDG.E R26, desc[UR8][R18.64+0x9c] ;  /* 0x00009c08121a0981 */ /* 0x000f22000c1e1900 */
[----:B--2---:R-:W-:-:S03]  /*0840*/  @P6 LOP3.LUT R11, R11, R24, RZ, 0x3c, !PT ;  /* 0x000000180b0b6212 */ /* 0x004fc600078e3cff */
[----:B------:R-:W2:Y:S01]  /*0850*/  @P0 LDG.E R24, desc[UR8][R18.64+0x94] ;  /* 0x0000940812180981 */ /* 0x000ea2000c1e1900 */
[----:B---3--:R-:W-:-:S03]  /*0860*/  @P6 LOP3.LUT R10, R10, R23, RZ, 0x3c, !PT ;  /* 0x000000170a0a6212 */ /* 0x008fc600078e3cff */
[----:B------:R-:W3:Y:S01]  /*0870*/  @P0 LDG.E R23, desc[UR8][R18.64+0x90] ;  /* 0x0000900812170981 */ /* 0x000ee2000c1e1900 */
[----:B----4-:R-:W-:Y:S02]  /*0880*/  @P0 LOP3.LUT R12, R12, R29, RZ, 0x3c, !PT ;  /* 0x0000001d0c0c0212 */ /* 0x010fe400078e3cff */
[----:B------:R-:W-:Y:S02]  /*0890*/  @P0 LOP3.LUT R8, R8, R27, RZ, 0x3c, !PT ;  /* 0x0000001b08080212 */ /* 0x000fe400078e3cff */
[----:B------:R-:W-:Y:S02]  /*08a0*/  @P0 LOP3.LUT R9, R9, R26, RZ, 0x3c, !PT ;  /* 0x0000001a09090212 */ /* 0x000fe400078e3cff */
[----:B--2---:R-:W-:Y:S02]  /*08b0*/  @P0 LOP3.LUT R11, R11, R24, RZ, 0x3c, !PT ;  /* 0x000000180b0b0212 */ /* 0x004fe400078e3cff */
[----:B---3--:R-:W-:Y:S02]  /*08c0*/  @P0 LOP3.LUT R10, R10, R23, RZ, 0x3c, !PT ;  /* 0x000000170a0a0212 */ /* 0x008fe400078e3cff */
        /* <DEDUP_REMOVED lines=14> */
[----:B---3--:R-:W-:-:S03]  /*09b0*/  @P0 LOP3.LUT R11, R11, R24, RZ, 0x3c, !PT ;  /* 0x000000180b0b0212 */ /* 0x008fc600078e3cff */
[----:B------:R-:W3:Y:S01]  /*09c0*/  @P4 LDG.E R24, desc[UR8][R18.64+0x100] ;  /* 0x0001000812184981 */ /* 0x000ee2000c1e1900 */
[----:B------:R-:W-:-:S04]  /*09d0*/  @P2 LOP3.LUT R9, R9, R28, RZ, 0x3c, !PT ;  /* 0x0000001c09092212 */ /* 0x000fc800078e3cff */
[----:B----4-:R-:W-:Y:S02]  /*09e0*/  @P3 LOP3.LUT R9, R9, R26, RZ, 0x3c, !PT ;  /* 0x0000001a09093212 */ /* 0x010fe400078e3cff */
[----:B------:R-:W-:Y:S01]  /*09f0*/  @P1 LOP3.LUT R12, R12, R27, RZ, 0x3c, !PT ;  /* 0x0000001b0c0c1212 */ /* 0x000fe200078e3cff */
[----:B------:R-:W4:Y:S04]  /*0a00*/  @P5 LDG.E R26, desc[UR8][R18.64+0x114] ;  /* 0x00011408121a5981 */ /* 0x000f28000c1e1900 */
[----:B------:R-:W4:Y:S01]  /*0a10*/  @P3 LDG.E R27, desc[UR8][R18.64+0xdc] ;  /* 0x0000dc08121b3981 */ /* 0x000f22000c1e1900 */
[----:B--2---:R-:W-:-:S03]  /*0a20*/  @P0 LOP3.LUT R8, R8, R23, RZ, 0x3c, !PT ;  /* 0x0000001708080212 */ /* 0x004fc600078e3cff */
[----:B------:R-:W2:Y:S01]  /*0a30*/  @P1 LDG.E R23, desc[UR8][R18.64+0xb8] ;  /* 0x0000b80812171981 */ /* 0x000ea2000c1e1900 */
[----:B------:R-:W-:Y:S02]  /*0a40*/  LOP3.LUT P0, RZ, R25, 0x8000, RZ, 0xc0, !PT ;  /* 0x0000800019ff7812 */ /* 0x000fe4000780c0ff */
[----:B---3--:R-:W-:Y:S01]  /*0a50*/  @P4 LOP3.LUT R9, R9, R24, RZ, 0x3c, !PT ;  /* 0x0000001809094212 */ /* 0x008fe200078e3cff */
[----:B------:R-:W3:Y:S04]  /*0a60*/  @P2 LDG.E R25, desc[UR8][R18.64+0xc8] ;  /* 0x0000c80812192981 */ /* 0x000ee8000c1e1900 */
        /* <DEDUP_REMOVED lines=51> */
[----:B------:R-:W-:-:S04]  /*0da0*/  UIADD3 UR4, UPT, UPT, UR4, 0x10, URZ ;  /* 0x0000001004047890 */ /* 0x000fc8000fffe0ff */
[----:B------:R-:W-:Y:S01]  /*0db0*/  UISETP.NE.AND UP0, UPT, UR4, 0x20, UPT ;  /* 0x000000200400788c */ /* 0x000fe2000bf05270 */
[----:B------:R-:W-:Y:S02]  /*0dc0*/  @P0 LOP3.LUT R9, R9, R26, RZ, 0x3c, !PT ;  /* 0x0000001a09090212 */ /* 0x000fe400078e3cff */
[----:B--2---:R-:W-:Y:S02]  /*0dd0*/  @P6 LOP3.LUT R8, R8, R23, RZ, 0x3c, !PT ;  /* 0x0000001708086212 */ /* 0x004fe400078e3cff */
[----:B---3--:R-:W-:Y:S02]  /*0de0*/  @P0 LOP3.LUT R10, R10, R25, RZ, 0x3c, !PT ;  /* 0x000000190a0a0212 */ /* 0x008fe400078e3cff */
[----:B------:R-:W-:Y:S02]  /*0df0*/  @P0 LOP3.LUT R8, R8, R27, RZ, 0x3c, !PT ;  /* 0x0000001b08080212 */ /* 0x000fe400078e3cff */
[----:B----4-:R-:W-:Y:S01]  /*0e00*/  @P0 LOP3.LUT R11, R11, R24, RZ, 0x3c, !PT ;  /* 0x000000180b0b0212 */ /* 0x010fe200078e3cff */
[----:B------:R-:W-:Y:S06]  /*0e10*/  BRA.U UP0, `(.L_x_21) ;  /* 0xfffffff5004c7547 */ /* 0x000fec000b83ffff */
[----:B------:R-:W-:-:S05]  /*0e20*/  VIADD R22, R22, 0x1 ;  /* 0x0000000116167836 */ /* 0x000fca0000000000 */
[----:B------:R-:W-:-:S13]  /*0e30*/  ISETP.NE.AND P0, PT, R22, 0x5, PT ;  /* 0x000000051600780c */ /* 0x000fda0003f05270 */
[----:B------:R-:W-:Y:S05]  /*0e40*/  @P0 BRA `(.L_x_22) ;  /* 0xfffffff400300947 */ /* 0x000fea000383ffff */
[----:B------:R1:W-:Y:S01]  /*0e50*/  STL.64 [R1+0x8], R10 ;  /* 0x0000080a01007387 */ /* 0x0003e20000100a00 */
[----:B------:R-:W-:-:S03]  /*0e60*/  ISETP.NE.U32.AND P0, PT, R21, 0x1, PT ;  /* 0x000000011500780c */ /* 0x000fc60003f05070 */
[----:B------:R1:W-:Y:S01]  /*0e70*/  STL.64 [R1+0x10], R8 ;  /* 0x0000100801007387 */ /* 0x0003e20000100a00 */
[----:B------:R-:W-:-:S03]  /*0e80*/  ISETP.NE.AND.EX P0, PT, RZ, RZ, PT, P0 ;  /* 0x000000ffff00720c */ /* 0x000fc60003f05300 */
[----:B------:R1:W-:Y:S10]  /*0e90*/  STL [R1+0x4], R12 ;  /* 0x0000040c01007387 */ /* 0x0003f40000100800 */
[----:B-1----:R-:W-:Y:S05]  /*0ea0*/  @!P0 BRA `(.L_x_20) ;  /* 0x0000001400e48947 */ /* 0x002fea0003800000 */
[----:B------:R-:W-:Y:S01]  /*0eb0*/  IMAD.MOV.U32 R12, RZ, RZ, RZ ;  /* 0x000000ffff0c7224 */ /* 0x000fe200078e00ff */
[----:B------:R-:W-:Y:S01]  /*0ec0*/  CS2R R10, SRZ ;  /* 0x00000000000a7805 */ /* 0x000fe2000001ff00 */
[----:B------:R-:W-:Y:S01]  /*0ed0*/  IMAD.MOV.U32 R24, RZ, RZ, RZ ;  /* 0x000000ffff187224 */ /* 0x000fe200078e00ff */
[----:B------:R-:W-:-:S07]  /*0ee0*/  CS2R R8, SRZ ;  /* 0x0000000000087805 */ /* 0x000fce000001ff00 */
.L_x_24:
[----:B------:R-:W-:-:S06]  /*0ef0*/  LEA R17, R24, UR16, 0x2 ;  /* 0x0000001018117c11 */ /* 0x000fcc000f8e10ff */
[----:B------:R-:W5:Y:S01]  /*0f00*/  LDL R17, [R17+0x4] ;  /* 0x0000040011117983 */ /* 0x000f620000100800 */
[----:B------:R-:W-:Y:S01]  /*0f10*/  IMAD.SHL.U32 R20, R24, 0x20, RZ ;  /* 0x0000002018147824 */ /* 0x000fe200078e00ff */
[----:B------:R-:W-:-:S06]  /*0f20*/  UMOV UR4, URZ ;  /* 0x000000ff00047c82 */ /* 0x000fcc0008000000 */
.L_x_23:
        /* <DEDUP_REMOVED lines=181> */
[----:B-1----:R-:W-:Y:S05]  /*1a80*/  @P0 BRA `(.L_x_20) ;  /* 0x0000000800ec0947 */ /* 0x002fea0003800000 */
[----:B------:R-:W-:Y:S01]  /*1a90*/  IMAD.MOV.U32 R12, RZ, RZ, RZ ;  /* 0x000000ffff0c7224 */ /* 0x000fe200078e00ff */
[----:B------:R-:W-:Y:S01]  /*1aa0*/  CS2R R8, SRZ ;  /* 0x0000000000087805 */ /* 0x000fe2000001ff00 */
[----:B------:R-:W-:Y:S01]  /*1ab0*/  IMAD.MOV.U32 R24, RZ, RZ, RZ ;  /* 0x000000ffff187224 */ /* 0x000fe200078e00ff */
[----:B------:R-:W-:-:S07]  /*1ac0*/  CS2R R10, SRZ ;  /* 0x00000000000a7805 */ /* 0x000fce000001ff00 */
.L_x_26:
[----:B------:R-:W-:-:S06]  /*1ad0*/  LEA R17, R24, UR16, 0x2 ;  /* 0x0000001018117c11 */ /* 0x000fcc000f8e10ff */
[----:B------:R-:W5:Y:S01]  /*1ae0*/  LDL R17, [R17+0x4] ;  /* 0x0000040011117983 */ /* 0x000f620000100800 */
[----:B------:R-:W-:Y:S01]  /*1af0*/  IMAD.SHL.U32 R20, R24, 0x20, RZ ;  /* 0x0000002018147824 */ /* 0x000fe200078e00ff */
[----:B------:R-:W-:-:S06]  /*1b00*/  UMOV UR4, URZ ;  /* 0x000000ff00047c82 */ /* 0x000fcc0008000000 */
.L_x_25:
        /* <DEDUP_REMOVED lines=105> */
[----:B----4-:R-:W-:-:S03]  /*21a0*/  @P2 LOP3.LUT R12, R12, R23, RZ, 0x3c, !PT ;  /* 0x000000170c0c2212 */ /* 0x010fc600078e3cff */
[----:B------:R-:W4:Y:S01]  /*21b0*/  @P1 LDG.E R23, desc[UR8][R18.64+0xc0] ;  /* 0x0000c00812171981 */ /* 0x000f22000c1e1900 */
[----:B--2---:R-:W-:-:S03]  /*21c0*/  @P0 LOP3.LUT R8, R8, R21, RZ, 0x3c, !PT ;  /* 0x0000001508080212 */ /* 0x004fc600078e3cff */
[----:B------:R-:W2:Y:S01]  /*21d0*/  @P1 LDG.E R21, desc[UR8][R18.64+0xb8] ;  /* 0x0000b80812151981 */ /* 0x000ea2000c1e1900 */
[----:B------:R-:W-:-:S03]  /*21e0*/  LOP3.LUT P0, RZ, R25, 0x8000, RZ, 0xc0, !PT ;  /* 0x0000800019ff7812 */ /* 0x000fc6000780c0ff */
[----:B------:R-:W2:Y:S01]  /*21f0*/  @P3 LDG.E R25, desc[UR8][R18.64+0xdc] ;  /* 0x0000dc0812193981 */ /* 0x000ea2000c1e1900 */
[----:B---3--:R-:W-:-:S03]  /*2200*/  @P1 LOP3.LUT R11, R11, R22, RZ, 0x3c, !PT ;  /* 0x000000160b0b1212 */ /* 0x008fc600078e3cff */
[----:B------:R-:W3:Y:S01]  /*2210*/  @P2 LDG.E R22, desc[UR8][R18.64+0xd0] ;  /* 0x0000d00812162981 */ /* 0x000ee2000c1e1900 */
[----:B------:R-:W-:Y:S02]  /*2220*/  @P2 LOP3.LUT R9, R9, R26, RZ, 0x3c, !PT ;  /* 0x0000001a09092212 */ /* 0x000fe400078e3cff */
[----:B----4-:R-:W-:Y:S01]  /*2230*/  @P1 LOP3.LUT R8, R8, R23, RZ, 0x3c, !PT ;  /* 0x0000001708081212 */ /* 0x010fe200078e3cff */
[----:B------:R-:W4:Y:S04]  /*2240*/  @P3 LDG.E R26, desc[UR8][R18.64+0xec] ;  /* 0x0000ec08121a3981 */ /* 0x000f28000c1e1900 */
[----:B------:R-:W4:Y:S04]  /*2250*/  @P2 LDG.E R23, desc[UR8][R18.64+0xd4] ;  /* 0x0000d40812172981 */ /* 0x000f28000c1e1900 */
[----:B------:R-:W4:Y:S04]  /*2260*/  @P0 LDG.E R27, desc[UR8][R18.64+0x12c] ;  /* 0x00012c08121b0981 */ /* 0x000f28000c1e1900 */
        /* <DEDUP_REMOVED lines=45> */
[----:B------:R-:W-:-:S04]  /*2540*/  UIADD3 UR4, UPT, UPT, UR4, 0x10, URZ ;  /* 0x0000001004047890 */ /* 0x000fc8000fffe0ff */
[----:B------:R-:W-:Y:S01]  /*2550*/  UISETP.NE.AND UP0, UPT, UR4, 0x20, UPT ;  /* 0x000000200400788c */ /* 0x000fe2000bf05270 */
[----:B---3--:R-:W-:Y:S02]  /*2560*/  @P6 LOP3.LUT R11, R11, R22, RZ, 0x3c, !PT ;  /* 0x000000160b0b6212 */ /* 0x008fe400078e3cff */
[----:B------:R-:W-:Y:S02]  /*2570*/  @P0 LOP3.LUT R12, R12, R27, RZ, 0x3c, !PT ;  /* 0x0000001b0c0c0212 */ /* 0x000fe400078e3cff */
[----:B----4-:R-:W-:Y:S02]  /*2580*/  @P0 LOP3.LUT R10, R10, R23, RZ, 0x3c, !PT ;  /* 0x000000170a0a0212 */ /* 0x010fe400078e3cff */
[----:B------:R-:W-:Y:S02]  /*2590*/  @P0 LOP3.LUT R11, R11, R26, RZ, 0x3c, !PT ;  /* 0x0000001a0b0b0212 */ /* 0x000fe400078e3cff */
[----:B------:R-:W-:Y:S02]  /*25a0*/  @P0 LOP3.LUT R9, R9, R28, RZ, 0x3c, !PT ;  /* 0x0000001c09090212 */ /* 0x000fe400078e3cff */
[----:B--2---:R-:W-:-:S04]  /*25b0*/  @P6 LOP3.LUT R8, R8, R21, RZ, 0x3c, !PT ;  /* 0x0000001508086212 */ /* 0x004fc800078e3cff */
[----:B------:R-:W-:Y:S01]  /*25c0*/  @P0 LOP3.LUT R8, R8, R25, RZ, 0x3c, !PT ;  /* 0x0000001908080212 */ /* 0x000fe200078e3cff */
[----:B------:R-:W-:Y:S06]  /*25d0*/  BRA.U UP0, `(.L_x_25) ;  /* 0xfffffff5004c7547 */ /* 0x000fec000b83ffff */
[----:B------:R-:W-:-:S05]  /*25e0*/  VIADD R24, R24, 0x1 ;  /* 0x0000000118187836 */ /* 0x000fca0000000000 */
[----:B------:R-:W-:-:S13]  /*25f0*/  ISETP.NE.AND P0, PT, R24, 0x5, PT ;  /* 0x000000051800780c */ /* 0x000fda0003f05270 */
[----:B------:R-:W-:Y:S05]  /*2600*/  @P0 BRA `(.L_x_26) ;  /* 0xfffffff400300947 */ /* 0x000fea000383ffff */
[----:B------:R1:W-:Y:S04]  /*2610*/  STL.64 [R1+0x8], R10 ;  /* 0x0000080a01007387 */ /* 0x0003e80000100a00 */
[----:B------:R1:W-:Y:S04]  /*2620*/  STL.64 [R1+0x10], R8 ;  /* 0x0000100801007387 */ /* 0x0003e80000100a00 */
[----:B------:R1:W-:Y:S02]  /*2630*/  STL [R1+0x4], R12 ;  /* 0x0000040c01007387 */ /* 0x0003e40000100800 */
.L_x_20:
[----:B------:R-:W-:Y:S05]  /*2640*/  BSYNC.RECONVERGENT B1 ;  /* 0x0000000000017941 */ /* 0x000fea0003800200 */
.L_x_19:
[C---:B------:R-:W-:Y:S01]  /*2650*/  ISETP.GT.U32.AND P0, PT, R16.reuse, 0x3, PT ;  /* 0x000000031000780c */ /* 0x040fe20003f04070 */
[----:B------:R-:W-:Y:S01]  /*2660*/  VIADD R13, R13, 0x1 ;  /* 0x000000010d0d7836 */ /* 0x000fe20000000000 */
[--C-:B------:R-:W-:Y:S02]  /*2670*/  SHF.R.U64 R16, R16, 0x2, R7.reuse ;  /* 0x0000000210107819 */ /* 0x100fe40000001207 */
[----:B------:R-:W-:Y:S02]  /*2680*/  ISETP.GT.U32.AND.EX P0, PT, R7, RZ, PT, P0 ;  /* 0x000000ff0700720c */ /* 0x000fe40003f04100 */
[----:B------:R-:W-:-:S11]  /*2690*/  SHF.R.U32.HI R7, RZ, 0x2, R7 ;  /* 0x00000002ff077819 */ /* 0x000fd60000011607 */
[----:B------:R-:W-:Y:S05]  /*26a0*/  @P0 BRA `(.L_x_27) ;  /* 0xffffffd800ec0947 */ /* 0x000fea000383ffff */
.L_x_18:
[----:B------:R-:W-:Y:S05]  /*26b0*/  BSYNC.RECONVERGENT B0 ;  /* 0x0000000000007941 */ /* 0x000fea0003800200 */
.L_x_17:
[----:B------:R-:W2:Y:S01]  /*26c0*/  LDCU.128 UR12, c[0x0][0x380] ;  /* 0x00007000ff0c77ac */ /* 0x000ea20008000c00 */
[C---:B-1----:R-:W-:Y:S01]  /*26d0*/  IMAD.SHL.U32 R10, R6.reuse, 0x4, RZ ;  /* 0x00000004060a7824 */ /* 0x042fe200078e00ff */
[----:B------:R-:W-:Y:S01]  /*26e0*/  SHF.R.S32.HI R7, RZ, 0x1f, R6 ;  /* 0x0000001fff077819 */ /* 0x000fe20000011406 */
[----:B------:R-:W-:Y:S01]  /*26f0*/  IMAD.MOV.U32 R13, RZ, RZ, -0x1 ;  /* 0xffffffffff0d7424 */ /* 0x000fe200078e00ff */
[----:B------:R-:W1:Y:S01]  /*2700*/  LDCU UR4, c[0x0][0x3b0] ;  /* 0x00007600ff0477ac */ /* 0x000e620008000800 */
[----:B------:R3:W-:Y:S01]  /*2710*/  STL.64 [R1+0x18], RZ ;  /* 0x000018ff01007387 */ /* 0x0007e20000100a00 */
[C---:B------:R-:W-:Y:S01]  /*2720*/  SHF.L.U64.HI R7, R6.reuse, 0x2, R7 ;  /* 0x0000000206077819 */ /* 0x040fe20000010207 */
[----:B------:R-:W-:Y:S02]  /*2730*/  VIADD R6, R6, UR6 ;  /* 0x0000000606067c36 */ /* 0x000fe40008000000 */
[----:B------:R3:W-:Y:S04]  /*2740*/  STL [R1+0x20], RZ ;  /* 0x000020ff01007387 */ /* 0x0007e80000100800 */
[----:B------:R3:W-:Y:S01]  /*2750*/  STL.64 [R1+0x28], RZ ;  /* 0x000028ff01007387 */ /* 0x0007e20000100a00 */
[----:B--2---:R-:W-:-:S02]  /*2760*/  IADD3 R8, P0, PT, R10, UR12, RZ ;  /* 0x0000000c0a087c10 */ /* 0x004fc4000ff1e0ff */
[----:B------:R-:W-:Y:S02]  /*2770*/  IADD3 R10, P1, PT, R10, UR14, RZ ;  /* 0x0000000e0a0a7c10 */ /* 0x000fe4000ff3e0ff */
[C---:B------:R-:W-:Y:S02]  /*2780*/  IADD3.X R9, PT, PT, R7.reuse, UR13, RZ, P0, !PT ;  /* 0x0000000d07097c10 */ /* 0x040fe400087fe4ff */
[----:B------:R-:W-:Y:S02]  /*2790*/  IADD3.X R11, PT, PT, R7, UR15, RZ, P1, !PT ;  /* 0x0000000f070b7c10 */ /* 0x000fe40008ffe4ff */
[----:B-1----:R-:W-:Y:S01]  /*27a0*/  ISETP.GE.AND P0, PT, R6, UR4, PT ;  /* 0x0000000406007c0c */ /* 0x002fe2000bf06270 */
[----:B------:R3:W-:Y:S04]  /*27b0*/  STG.E desc[UR8][R8.64], R13 ;  /* 0x0000000d08007986 */ /* 0x0007e8000c101908 */
[----:B------:R3:W-:Y:S08]  /*27c0*/  STG.E desc[UR8][R10.64], R13 ;  /* 0x0000000d0a007986 */ /* 0x0007f0000c101908 */
[----:B------:R-:W-:Y:S05]  /*27d0*/  @!P0 BRA `(.L_x_28) ;  /* 0xffffffd8007c8947 */ /* 0x000fea000383ffff */
[----:B------:R-:W-:Y:S05]  /*27e0*/  EXIT ;  /* 0x000000000000794d */ /* 0x000fea0003800000 */
.L_x_16:
[----:B------:R0:W-:Y:S01]  /*27f0*/  STL [R1+0x4], R0 ;  /* 0x0000040001007387 */ /* 0x0001e20000100800 */
[----:B------:R-:W-:Y:S01]  /*2800*/  ISETP.NE.AND P0, PT, R6, RZ, PT ;  /* 0x000000ff0600720c */ /* 0x000fe20003f05270 */
[----:B------:R-:W-:Y:S01]  /*2810*/  BSSY.RECONVERGENT B0, `(.L_x_29) ;  /* 0x0000260000007945 */ /* 0x000fe20003800200 */
[----:B------:R-:W-:Y:S01]  /*2820*/  IMAD.MOV.U32 R12, RZ, RZ, R0 ;  /* 0x000000ffff0c7224 */ /* 0x000fe200078e0000 */
[----:B------:R0:W-:Y:S01]  /*2830*/  STL.64 [R1+0x8], R4 ;  /* 0x0000080401007387 */ /* 0x0001e20000100a00 */
[----:B------:R-:W-:Y:S02]  /*2840*/  IMAD.MOV.U32 R9, RZ, RZ, R3 ;  /* 0x000000ffff097224 */ /* 0x000fe400078e0003 */
[----:B------:R-:W-:Y:S01]  /*2850*/  IMAD.MOV.U32 R8, RZ, RZ, R2 ;  /* 0x000000ffff087224 */ /* 0x000fe200078e0002 */
[----:B------:R0:W-:Y:S01]  /*2860*/  STL.64 [R1+0x10], R2 ;  /* 0x0000100201007387 */ /* 0x0001e20000100a00 */
[----:B------:R-:W-:Y:S02]  /*2870*/  IMAD.MOV.U32 R11, RZ, RZ, R5 ;  /* 0x000000ffff0b7224 */ /* 0x000fe400078e0005 */
[----:B------:R-:W-:-:S03]  /*2880*/  IMAD.MOV.U32 R10, RZ, RZ, R4 ;  /* 0x000000ffff0a7224 */ /* 0x000fc600078e0004 */
[----:B------:R-:W-:Y:S05]  /*2890*/  @!P0 BRA `(.L_x_30) ;  /* 0x00000024005c8947 */ /* 0x000fea0003800000 */
[--C-:B------:R-:W-:Y:S01]  /*28a0*/  SHF.R.S32.HI R13, RZ, 0x1f, R6.reuse ;  /* 0x0000001fff0d7819 */ /* 0x100fe20000011406 */
[----:B------:R-:W-:Y:S02]  /*28b0*/  IMAD.MOV.U32 R18, RZ, RZ, R6 ;  /* 0x000000ffff127224 */ /* 0x000fe400078e0006 */
[----:B------:R-:W-:Y:S02]  /*28c0*/  IMAD.MOV.U32 R20, RZ, RZ, RZ ;  /* 0x000000ffff147224 */ /* 0x000fe400078e00ff */
[----:B------:R-:W-:Y:S02]  /*28d0*/  IMAD.MOV.U32 R12, RZ, RZ, R0 ;  /* 0x000000ffff0c7224 */ /* 0x000fe400078e0000 */
[----:B------:R-:W-:Y:S02]  /*28e0*/  IMAD.MOV.U32 R9, RZ, RZ, R3 ;  /* 0x000000ffff097224 */ /* 0x000fe400078e0003 */
[----:B------:R-:W-:Y:S02]  /*28f0*/  IMAD.MOV.U32 R8, RZ, RZ, R2 ;  /* 0x000000ffff087224 */ /* 0x000fe400078e0002 */
[----:B------:R-:W-:-:S02]  /*2900*/  IMAD.MOV.U32 R11, RZ, RZ, R5 ;  /* 0x000000ffff0b7224 */ /* 0x000fc400078e0005 */
[----:B------:R-:W-:-:S07]  /*2910*/  IMAD.MOV.U32 R10, RZ, RZ, R4 ;  /* 0x000000ffff0a7224 */ /* 0x000fce00078e0004 */
.L_x_39:
        /* <DEDUP_REMOVED lines=11> */
.L_x_34:
[----:B------:R-:W-:-:S06]  /*29d0*/  LEA R7, R22, UR16, 0x2 ;  /* 0x0000001016077c11 */ /* 0x000fcc000f8e10ff */
[----:B------:R-:W5:Y:S01]  /*29e0*/  LDL R7, [R7+0x4] ;  /* 0x0000040007077983 */ /* 0x000f620000100800 */
[----:B------:R-:W-:Y:S01]  /*29f0*/  IMAD.SHL.U32 R21, R22, 0x20, RZ ;  /* 0x0000002016157824 */ /* 0x000fe200078e00ff */
[----:B------:R-:W-:-:S06]  /*2a00*/  UMOV UR4, URZ ;  /* 0x000000ff00047c82 */ /* 0x000fcc0008000000 */
.L_x_33:
        /* <DEDUP_REMOVED lines=9> */
[----:B------:R-:W4:Y:S04]  /*2aa0*/  @!P0 LDG.E R23, desc[UR8][R16.64] ;  /* 0x0000000810178981 */ /* 0x000f28000c1e1900 */
[----:B------:R-:W4:Y:S04]  /*2ab0*/  @P2 LDG.E R28, desc[UR8][R16.64+0x38] ;  /* 0x00003808101c2981 */ /* 0x000f28000c1e1900 */
[----:B------:R-:W4:Y:S01]  /*2ac0*/  @P2 LDG.E R27, desc[UR8][R16.64+0x28] ;  /* 0x00002808101b2981 */ /* 0x000f22000c1e1900 */
[----:B--2---:R-:W-:-:S03]  /*2ad0*/  @!P0 LOP3.LUT R9, R9, R25, RZ, 0x3c, !PT ;  /* 0x0000001909098212 */ /* 0x004fc600078e3cff */
[----:B------:R-:W2:Y:S01]  /*2ae0*/  @!P0 LDG.E R25, desc[UR8][R16.64+0x8] ;  /* 0x0000080810198981 */ /* 0x000ea2000c1e1900 */
[----:B---3--:R-:W-:-:S03]  /*2af0*/  @P1 LOP3.LUT R9, R9, R24, RZ, 0x3c, !PT ;  /* 0x0000001809091212 */ /* 0x008fc600078e3cff */
[----:B------:R-:W3:Y:S01]  /*2b00*/  @P3 LDG.E R24, desc[UR8][R16.64+0x4c] ;  /* 0x00004c0810183981 */ /* 0x000ee2000c1e1900 */
[----:B----4-:R-:W-:-:S03]  /*2b10*/  @!P0 LOP3.LUT R12, R12, R23, RZ, 0x3c, !PT ;  /* 0x000000170c0c8212 */ /* 0x010fc600078e3cff */
[----:B------:R-:W4:Y:S01]  /*2b20*/  @!P0 LDG.E R23, desc[UR8][R16.64+0x4] ;  /* 0x0000040810178981 */ /* 0x000f22000c1e1900 */
[----:B------:R-:W-:-:S03]  /*2b30*/  @P2 LOP3.LUT R9, R9, R28, RZ, 0x3c, !PT ;  /* 0x0000001c09092212 */ /* 0x000fc600078e3cff */
[----:B------:R-:W4:Y:S01]  /*2b40*/  @P4 LDG.E R28, desc[UR8][R16.64+0x60] ;  /* 0x00006008101c4981 */ /* 0x000f22000c1e1900 */
[----:B--2---:R-:W-:-:S03]  /*2b50*/  @!P0 LOP3.LUT R11, R11, R25, RZ, 0x3c, !PT ;  /* 0x000000190b0b8212 */ /* 0x004fc600078e3cff */
[----:B------:R-:W2:Y:S01]  /*2b60*/  @!P0 LDG.E R25, desc[UR8][R16.64+0xc] ;  /* 0x00000c0810198981 */ /* 0x000ea2000c1e1900 */
[----:B---3--:R-:W-:-:S03]  /*2b70*/  @P3 LOP3.LUT R9, R9, R24, RZ, 0x3c, !PT ;  /* 0x0000001809093212 */ /* 0x008fc600078e3cff */
[----:B------:R-:W3:Y:S01]  /*2b80*/  @P5 LDG.E R24, desc[UR8][R16.64+0x74] ;  /* 0x0000740810185981 */ /* 0x000ee2000c1e1900 */
[----:B----4-:R-:W-:-:S03]  /*2b90*/  @!P0 LOP3.LUT R10, R10, R23, RZ, 0x3c, !PT ;  /* 0x000000170a0a8212 */ /* 0x010fc600078e3cff */
        /* <DEDUP_REMOVED lines=120> */
[----:B------:R-:W-:Y:S01]  /*3320*/  @P6 LOP3.LUT R12, R12, R27, RZ, 0x3c, !PT ;  /* 0x0000001b0c0c6212 */ /* 0x000fe200078e3cff */
[----:B------:R-:W3:Y:S01]  /*3330*/  @P6 LDG.E R26, desc[UR8][R16.64+0x128] ;  /* 0x00012808101a6981 */ /* 0x000ee2000c1e1900 */
[----:B----4-:R-:W-:-:S03]  /*3340*/  @P5 LOP3.LUT R10, R10, R25, RZ, 0x3c, !PT ;  /* 0x000000190a0a5212 */ /* 0x010fc600078e3cff */
[----:B------:R-:W4:Y:S06]  /*3350*/  @P6 LDG.E R25, desc[UR8][R16.64+0x11c] ;  /* 0x00011c0810196981 */ /* 0x000f2c000c1e1900 */
[----:B------:R-:W4:Y:S01]  /*3360*/  @P0 LDG.E R27, desc[UR8][R16.64+0x12c] ;  /* 0x00012c08101b0981 */ /* 0x000f22000c1e1900 */
[----:B--2---:R-:W-:-:S03]  /*3370*/  @P4 LOP3.LUT R8, R8, R23, RZ, 0x3c, !PT ;  /* 0x0000001708084212 */ /* 0x004fc600078e3cff */
[----:B------:R-:W2:Y:S01]  /*3380*/  @P5 LDG.E R23, desc[UR8][R16.64+0x110] ;  /* 0x0001100810175981 */ /* 0x000ea2000c1e1900 */
[----:B---3--:R-:W-:-:S03]  /*3390*/  @P5 LOP3.LUT R11, R11, R24, RZ, 0x3c, !PT ;  /* 0x000000180b0b5212 */ /* 0x008fc600078e3cff */
[----:B------:R-:W3:Y:S01]  /*33a0*/  @P6 LDG.E R24, desc[UR8][R16.64+0x120] ;  /* 0x0001200810186981 */ /* 0x000ee2000c1e1900 */
[----:B------:R-:W-:-:S04]  /*33b0*/  @P5 LOP3.LUT R9, R9, R28, RZ, 0x3c, !PT ;  /* 0x0000001c09095212 */ /* 0x000fc800078e3cff */
[----:B------:R-:W-:Y:S02]  /*33c0*/  @P6 LOP3.LUT R9, R9, R26, RZ, 0x3c, !PT ;  /* 0x0000001a09096212 */ /* 0x000fe400078e3cff */
[----:B----4-:R-:W-:Y:S01]  /*33d0*/  @P6 LOP3.LUT R10, R10, R25, RZ, 0x3c, !PT ;  /* 0x000000190a0a6212 */ /* 0x010fe200078e3cff */
[----:B------:R-:W4:Y:S01]  /*33e0*/  @P0 LDG.E R26, desc[UR8][R16.64+0x13c] ;  /* 0x00013c08101a0981 */ /* 0x000f22000c1e1900 */
[----:B------:R-:W-:-:S03]  /*33f0*/  @P0 LOP3.LUT R12, R12, R27, RZ, 0x3c, !PT ;  /* 0x0000001b0c0c0212 */ /* 0x000fc600078e3cff */
[----:B------:R-:W4:Y:S04]  /*3400*/  @P0 LDG.E R25, desc[UR8][R16.64+0x130] ;  /* 0x0001300810190981 */ /* 0x000f28000c1e1900 */
[----:B------:R-:W4:Y:S01]  /*3410*/  @P0 LDG.E R27, desc[UR8][R16.64+0x138] ;  /* 0x00013808101b0981 */ /* 0x000f22000c1e1900 */
[----:B--2---:R-:W-:-:S03]  /*3420*/  @P5 LOP3.LUT R8, R8, R23, RZ, 0x3c, !PT ;  /* 0x0000001708085212 */ /* 0x004fc600078e3cff */
[----:B------:R-:W2:Y:S01]  /*3430*/  @P6 LDG.E R23, desc[UR8][R16.64+0x124] ;  /* 0x0001240810176981 */ /* 0x000ea2000c1e1900 */
[----:B---3--:R-:W-:-:S03]  /*3440*/  @P6 LOP3.LUT R11, R11, R24, RZ, 0x3c, !PT ;  /* 0x000000180b0b6212 */ /* 0x008fc600078e3cff */
[----:B------:R-:W3:Y:S01]  /*3450*/  @P0 LDG.E R24, desc[UR8][R16.64+0x134] ;  /* 0x0001340810180981 */ /* 0x000ee2000c1e1900 */
[----:B------:R-:W-:-:S04]  /*3460*/  UIADD3 UR4, UPT, UPT, UR4, 0x10, URZ ;  /* 0x0000001004047890 */ /* 0x000fc8000fffe0ff */
[----:B------:R-:W-:Y:S01]  /*3470*/  UISETP.NE.AND UP0, UPT, UR4, 0x20, UPT ;  /* 0x000000200400788c */ /* 0x000fe2000bf05270 */
[----:B----4-:R-:W-:Y:S02]  /*3480*/  @P0 LOP3.LUT R9, R9, R26, RZ, 0x3c, !PT ;  /* 0x0000001a09090212 */ /* 0x010fe400078e3cff */
[----:B------:R-:W-:Y:S02]  /*3490*/  @P0 LOP3.LUT R10, R10, R25, RZ, 0x3c, !PT ;  /* 0x000000190a0a0212 */ /* 0x000fe400078e3cff */
[----:B--2---:R-:W-:Y:S02]  /*34a0*/  @P6 LOP3.LUT R8, R8, R23, RZ, 0x3c, !PT ;  /* 0x0000001708086212 */ /* 0x004fe400078e3cff */
[----:B---3--:R-:W-:Y:S02]  /*34b0*/  @P0 LOP3.LUT R11, R11, R24, RZ, 0x3c, !PT ;  /* 0x000000180b0b0212 */ /* 0x008fe400078e3cff */
[----:B------:R-:W-:Y:S01]  /*34c0*/  @P0 LOP3.LUT R8, R8, R27, RZ, 0x3c, !PT ;  /* 0x0000001b08080212 */ /* 0x000fe200078e3cff */
[----:B------:R-:W-:Y:S06]  /*34d0*/  BRA.U UP0, `(.L_x_33) ;  /* 0xfffffff5004c7547 */ /* 0x000fec000b83ffff */
[----:B------:R-:W-:-:S05]  /*34e0*/  VIADD R22, R22, 0x1 ;  /* 0x0000000116167836 */ /* 0x000fca0000000000 */
[----:B------:R-:W-:-:S13]  /*34f0*/  ISETP.NE.AND P0, PT, R22, 0x5, PT ;  /* 0x000000051600780c */ /* 0x000fda0003f05270 */
[----:B------:R-:W-:Y:S05]  /*3500*/  @P0 BRA `(.L_x_34) ;  /* 0xfffffff400300947 */ /* 0x000fea000383ffff */
[----:B------:R-:W-:Y:S01]  /*3510*/  LOP3.LUT R7, R18, 0x3, RZ, 0xc0, !PT ;  /* 0x0000000312077812 */ /* 0x000fe200078ec0ff */
[----:B------:R1:W-:Y:S03]  /*3520*/  STL [R1+0x4], R12 ;  /* 0x0000040c01007387 */ /* 0x0003e60000100800 */
[----:B------:R-:W-:Y:S01]  /*3530*/  ISETP.NE.U32.AND P0, PT, R7, 0x1, PT ;  /* 0x000000010700780c */ /* 0x000fe20003f05070 */
[----:B------:R1:W-:Y:S03]  /*3540*/  STL.64 [R1+0x8], R10 ;  /* 0x0000080a01007387 */ /* 0x0003e60000100a00 */
[----:B------:R-:W-:Y:S01]  /*3550*/  ISETP.NE.AND.EX P0, PT, RZ, RZ, PT, P0 ;  /* 0x000000ffff00720c */ /* 0x000fe20003f05300 */
[----:B------:R1:W-:-:S12]  /*3560*/  STL.64 [R1+0x10], R8 ;  /* 0x0000100801007387 */ /* 0x0003d80000100a00 */
[----:B-1----:R-:W-:Y:S05]  /*3570*/  @!P0 BRA `(.L_x_32) ;  /* 0x0000001800088947 */ /* 0x002fea0003800000 */
[----:B------:R-:W-:Y:S01]  /*3580*/  UMOV UR4, URZ ;  /* 0x000000ff00047c82 */ /* 0x000fe20008000000 */
[----:B------:R-:W-:Y:S01]  /*3590*/  UMOV UR5, URZ ;  /* 0x000000ff00057c82 */ /* 0x000fe20008000000 */
[----:B------:R-:W-:Y:S02]  /*35a0*/  IMAD.MOV.U32 R12, RZ, RZ, RZ ;  /* 0x000000ffff0c7224 */ /* 0x000fe400078e00ff */
[----:B------:R-:W-:Y:S02]  /*35b0*/  IMAD.MOV.U32 R24, RZ, RZ, RZ ;  /* 0x000000ffff187224 */ /* 0x000fe400078e00ff */
[----:B------:R-:W-:Y:S02]  /*35c0*/  IMAD.U32 R9, RZ, RZ, UR4 ;  /* 0x00000004ff097e24 */ /* 0x000fe4000f8e00ff */
[----:B------:R-:W-:Y:S02]  /*35d0*/  IMAD.U32 R8, RZ, RZ, UR5 ;  /* 0x00000005ff087e24 */ /* 0x000fe4000f8e00ff */
[----:B------:R-:W-:-:S02]  /*35e0*/  IMAD.U32 R11, RZ, RZ, UR4 ;  /* 0x00000004ff0b7e24 */ /* 0x000fc4000f8e00ff */
[----:B------:R-:W-:-:S07]  /*35f0*/  IMAD.U32 R10, RZ, RZ, UR5 ;  /* 0x00000005ff0a7e24 */ /* 0x000fce000f8e00ff */
.L_x_36:
[----:B------:R-:W-:-:S06]  /*3600*/  LEA R7, R24, UR16, 0x2 ;  /* 0x0000001018077c11 */ /* 0x000fcc000f8e10ff */
[----:B------:R-:W5:Y:S01]  /*3610*/  LDL R7, [R7+0x4] ;  /* 0x0000040007077983 */ /* 0x000f620000100800 */
[----:B------:R-:W-:Y:S01]  /*3620*/  IMAD.SHL.U32 R21, R24, 0x20, RZ ;  /* 0x0000002018157824 */ /* 0x000fe200078e00ff */
[----:B------:R-:W-:-:S06]  /*3630*/  UMOV UR4, URZ ;  /* 0x000000ff00047c82 */ /* 0x000fcc0008000000 */
.L_x_35:
        /* <DEDUP_REMOVED lines=182> */
[----:B-1----:R-:W-:Y:S05]  /*41a0*/  @P0 BRA `(.L_x_32) ;  /* 0x0000000800fc0947 */ /* 0x002fea0003800000 */
[----:B------:R-:W-:Y:S01]  /*41b0*/  UMOV UR4, URZ ;  /* 0x000000ff00047c82 */ /* 0x000fe20008000000 */
[----:B------:R-:W-:Y:S01]  /*41c0*/  UMOV UR5, URZ ;  /* 0x000000ff00057c82 */ /* 0x000fe20008000000 */
[----:B------:R-:W-:Y:S02]  /*41d0*/  IMAD.MOV.U32 R12, RZ, RZ, RZ ;  /* 0x000000ffff0c7224 */ /* 0x000fe400078e00ff */
[----:B------:R-:W-:Y:S02]  /*41e0*/  IMAD.U32 R9, RZ, RZ, UR4 ;  /* 0x00000004ff097e24 */ /* 0x000fe4000f8e00ff */
[----:B------:R-:W-:Y:S02]  /*41f0*/  IMAD.U32 R8, RZ, RZ, UR5 ;  /* 0x00000005ff087e24 */ /* 0x000fe4000f8e00ff */
[----:B------:R-:W-:Y:S02]  /*4200*/  IMAD.U32 R11, RZ, RZ, UR4 ;  /* 0x00000004ff0b7e24 */ /* 0x000fe4000f8e00ff */
[----:B------:R-:W-:-:S07]  /*4210*/  IMAD.U32 R10, RZ, RZ, UR5 ;  /* 0x00000005ff0a7e24 */ /* 0x000fce000f8e00ff */
.L_x_38:
[----:B------:R-:W-:Y:S02]  /*4220*/  ULEA UR5, UR4, UR16, 0x2 ;  /* 0x0000001004057291 */ /* 0x000fe4000f8e10ff */
[----:B------:R-:W-:-:S07]  /*4230*/  USHF.L.U32 UR10, UR4, 0x5, URZ ;  /* 0x00000005040a7899 */ /* 0x000fce00080006ff */
[----:B------:R-:W5:Y:S01]  /*4240*/  LDL R24, [UR5+0x4] ;  /* 0x00000405ff187983 */ /* 0x000f620008100800 */
[----:B------:R-:W-:-:S05]  /*4250*/  UMOV UR5, URZ ;  /* 0x000000ff00057c82 */ /* 0x000fca0008000000 */
.L_x_37:
[----:B-----5:R-:W-:Y:S01]  /*4260*/  SHF.R.U32.HI R25, RZ, UR5, R24 ;  /* 0x00000005ff197c19 */ /* 0x020fe20008011618 */
[----:B------:R-:W-:-:S03]  /*4270*/  UIADD3 UR7, UPT, UPT, UR10, UR5, URZ ;  /* 0x000000050a077290 */ /* 0x000fc6000fffe0ff */
[----:B------:R-:W-:Y:S01]  /*4280*/  LOP3.LUT R7, R25, 0x1, RZ, 0xc0, !PT ;  /* 0x0000000119077812 */ /* 0x000fe200078ec0ff */
[----:B------:R-:W-:-:S03]  /*4290*/  UIMAD UR7, UR7, 0x5, URZ ;  /* 0x00000005070778a4 */ /* 0x000fc6000f8e02ff */
[----:B------:R-:W-:-:S03]  /*42a0*/  ISETP.NE.U32.AND P0, PT, R7, 0x1, PT ;  /* 0x000000010700780c */ /* 0x000fc60003f05070 */
[----:B------:R-:W-:Y:S01]  /*42b0*/  IMAD.U32 R17, RZ, RZ, UR7 ;  /* 0x00000007ff117e24 */ /* 0x000fe2000f8e00ff */
[----:B------:R-:W-:-:S03]  /*42c0*/  R2P PR, R25, 0x7e ;  /* 0x0000007e19007804 */ /* 0x000fc60000000000 */
[----:B------:R-:W-:-:S06]  /*42d0*/  IMAD.WIDE.U32 R16, R17, 0x4, R14 ;  /* 0x0000000411107825 */ /* 0x000fcc00078e000e */
        /* <DEDUP_REMOVED lines=106> */
[----:B------:R-:W4:Y:S01]  /*4980*/  @P5 LDG.E R28, desc[UR8][R16.64+0x114] ;  /* 0x00011408101c5981 */ /* 0x000f22000c1e1900 */
[----:B------:R-:W-:-:S03]  /*4990*/  @P3 LOP3.LUT R9, R9, R22, RZ, 0x3c, !PT ;  /* 0x0000001609093212 */ /* 0x000fc600078e3cff */
[----:B------:R-:W4:Y:S04]  /*49a0*/  @P1 LDG.E R22, desc[UR8][R16.64+0xbc] ;  /* 0x0000bc0810161981 */ /* 0x000f28000c1e1900 */
[----:B------:R-:W4:Y:S01]  /*49b0*/  @P2 LDG.E R23, desc[UR8][R16.64+0xcc] ;  /* 0x0000cc0810172981 */ /* 0x000f22000c1e1900 */
[----:B--2---:R-:W-:Y:S02]  /*49c0*/  @P0 LOP3.LUT R8, R8, R7, RZ, 0x3c, !PT ;  /* 0x0000000708080212 */ /* 0x004fe400078e3cff */
[----:B---3--:R-:W-:Y:S01]  /*49d0*/  @P1 LOP3.LUT R10, R10, R21, RZ, 0x3c, !PT ;  /* 0x000000150a0a1212 */ /* 0x008fe200078e3cff */
[----:B------:R-:W2:Y:S01]  /*49e0*/  @P2 LDG.E R7, desc[UR8][R16.64+0xd4] ;  /* 0x0000d40810072981 */ /* 0x000ea2000c1e1900 */
[----:B------:R-:W-:-:S03]  /*49f0*/  LOP3.LUT P0, RZ, R25, 0x8000, RZ, 0xc0, !PT ;  /* 0x0000800019ff7812 */ /* 0x000fc6000780c0ff */
[----:B------:R-:W3:Y:S01]  /*4a00*/  @P1 LDG.E R21, desc[UR8][R16.64+0xc0] ;  /* 0x0000c00810151981 */ /* 0x000ee2000c1e1900 */
[----:B----4-:R-:W-:-:S03]  /*4a10*/  @P4 LOP3.LUT R9, R9, R26, RZ, 0x3c, !PT ;  /* 0x0000001a09094212 */ /* 0x010fc600078e3cff */
[----:B------:R-:W4:Y:S04]  /*4a20*/  @P5 LDG.E R25, desc[UR8][R16.64+0x104] ;  /* 0x0001040810195981 */ /* 0x000f28000c1e1900 */
[----:B------:R-:W2:Y:S01]  /*4a30*/  @P2 LDG.E R26, desc[UR8][R16.64+0xd0] ;  /* 0x0000d008101a2981 */ /* 0x000ea2000c1e1900 */
[----:B------:R-:W-:-:S03]  /*4a40*/  @P1 LOP3.LUT R11, R11, R22, RZ, 0x3c, !PT ;  /* 0x000000160b0b1212 */ /* 0x000fc600078e3cff */
[----:B------:R-:W2:Y:S01]  /*4a50*/  @P3 LDG.E R22, desc[UR8][R16.64+0xe4] ;  /* 0x0000e40810163981 */ /* 0x000ea2000c1e1900 */
[----:B------:R-:W-:-:S03]  /*4a60*/  @P2 LOP3.LUT R10, R10, R23, RZ, 0x3c, !PT ;  /* 0x000000170a0a2212 */ /* 0x000fc600078e3cff */
[----:B------:R-:W2:Y:S04]  /*4a70*/  @P3 LDG.E R23, desc[UR8][R16.64+0xe8] ;  /* 0x0000e80810173981 */ /* 0x000ea8000c1e1900 */
        /* <DEDUP_REMOVED lines=8> */
[----:B------:R-:W-:Y:S01]  /*4b00*/  @P2 LOP3.LUT R8, R8, R7, RZ, 0x3c, !PT ;  /* 0x0000000708082212 */ /* 0x000fe200078e3cff */
        /* <DEDUP_REMOVED lines=14> */
[----:B------:R-:W-:-:S03]  /*4bf0*/  @P4 LOP3.LUT R11, R11, R22, RZ, 0x3c, !PT ;  /* 0x000000160b0b4212 */ /* 0x000fc600078e3cff */
        /* <DEDUP_REMOVED lines=9> */
[----:B------:R-:W-:-:S04]  /*4c90*/  UIADD3 UR5, UPT, UPT, UR5, 0x10, URZ ;  /* 0x0000001005057890 */ /* 0x000fc8000fffe0ff */
[----:B------:R-:W-:Y:S01]  /*4ca0*/  UISETP.NE.AND UP0, UPT, UR5, 0x20, UPT ;  /* 0x000000200500788c */ /* 0x000fe2000bf05270 */
[----:B------:R-:W-:Y:S02]  /*4cb0*/  @P6 LOP3.LUT R10, R10, R7, RZ, 0x3c, !PT ;  /* 0x000000070a0a6212 */ /* 0x000fe400078e3cff */
[----:B------:R-:W-:Y:S02]  /*4cc0*/  @P6 LOP3.LUT R11, R11, R22, RZ, 0x3c, !PT ;  /* 0x000000160b0b6212 */ /* 0x000fe400078e3cff */
[----:B------:R-:W-:Y:S02]  /*4cd0*/  @P0 LOP3.LUT R12, R12, R27, RZ, 0x3c, !PT ;  /* 0x0000001b0c0c0212 */ /* 0x000fe400078e3cff */
[----:B------:R-:W-:Y:S02]  /*4ce0*/  @P0 LOP3.LUT R10, R10, R23, RZ, 0x3c, !PT ;  /* 0x000000170a0a0212 */ /* 0x000fe400078e3cff */
[----:B------:R-:W-:Y:S02]  /*4cf0*/  @P0 LOP3.LUT R9, R9, R28, RZ, 0x3c, !PT ;  /* 0x0000001c09090212 */ /* 0x000fe400078e3cff */
[----:B---3--:R-:W-:-:S04]  /*4d00*/  @P6 LOP3.LUT R8, R8, R21, RZ, 0x3c, !PT ;  /* 0x0000001508086212 */ /* 0x008fc800078e3cff */
[----:B----4-:R-:W-:Y:S02]  /*4d10*/  @P0 LOP3.LUT R8, R8, R25, RZ, 0x3c, !PT ;  /* 0x0000001908080212 */ /* 0x010fe400078e3cff */
[----:B--2---:R-:W-:Y:S01]  /*4d20*/  @P0 LOP3.LUT R11, R11, R26, RZ, 0x3c, !PT ;  /* 0x0000001a0b0b0212 */ /* 0x004fe200078e3cff */
[----:B------:R-:W-:Y:S06]  /*4d30*/  BRA.U UP0, `(.L_x_37) ;  /* 0xfffffff500487547 */ /* 0x000fec000b83ffff */
[----:B------:R-:W-:-:S04]  /*4d40*/  UIADD3 UR4, UPT, UPT, UR4, 0x1, URZ ;  /* 0x0000000104047890 */ /* 0x000fc8000fffe0ff */
[----:B------:R-:W-:-:S09]  /*4d50*/  UISETP.NE.AND UP0, UPT, UR4, 0x5, UPT ;  /* 0x000000050400788c */ /* 0x000fd2000bf05270 */
[----:B------:R-:W-:Y:S05]  /*4d60*/  BRA.U UP0, `(.L_x_38) ;  /* 0xfffffff5002c7547 */ /* 0x000fea000b83ffff */
[----:B------:R1:W-:Y:S04]  /*4d70*/  STL [R1+0x4], R12 ;  /* 0x0000040c01007387 */ /* 0x0003e80000100800 */
[----:B------:R1:W-:Y:S04]  /*4d80*/  STL.64 [R1+0x8], R10 ;  /* 0x0000080a01007387 */ /* 0x0003e80000100a00 */
[----:B------:R1:W-:Y:S02]  /*4d90*/  STL.64 [R1+0x10], R8 ;  /* 0x0000100801007387 */ /* 0x0003e40000100a00 */
.L_x_32:
[----:B------:R-:W-:Y:S05]  /*4da0*/  BSYNC.RECONVERGENT B1 ;  /* 0x0000000000017941 */ /* 0x000fea0003800200 */
.L_x_31:
[----:B------:R-:W-:Y:S01]  /*4db0*/  ISETP.GT.U32.AND P0, PT, R18, 0x3, PT ;  /* 0x000000031200780c */ /* 0x000fe20003f04070 */
[----:B------:R-:W-:Y:S01]  /*4dc0*/  VIADD R20, R20, 0x1 ;  /* 0x0000000114147836 */ /* 0x000fe20000000000 */
[--C-:B------:R-:W-:Y:S02]  /*4dd0*/  SHF.R.U64 R18, R18, 0x2, R13.reuse ;  /* 0x0000000212127819 */ /* 0x100fe4000000120d */
[----:B------:R-:W-:Y:S02]  /*4de0*/  ISETP.GT.U32.AND.EX P0, PT, R13, RZ, PT, P0 ;  /* 0x000000ff0d00720c */ /* 0x000fe40003f04100 */
[----:B------:R-:W-:-:S11]  /*4df0*/  SHF.R.U32.HI R13, RZ, 0x2, R13 ;  /* 0x00000002ff0d7819 */ /* 0x000fd6000001160d */
[----:B------:R-:W-:Y:S05]  /*4e00*/  @P0 BRA `(.L_x_39) ;  /* 0xffffffd800c40947 */ /* 0x000fea000383ffff */
.L_x_30:
[----:B------:R-:W-:Y:S05]  /*4e10*/  BSYNC.RECONVERGENT B0 ;  /* 0x0000000000007941 */ /* 0x000fea0003800200 */
.L_x_29:
[----:B------:R-:W2:Y:S01]  /*4e20*/  LDCU.64 UR4, c[0x0][0x3a8] ;  /* 0x00007500ff0477ac */ /* 0x000ea20008000a00 */
[----:B------:R-:W3:Y:S01]  /*4e30*/  LDC R17, c[0x0][0x390] ;  /* 0x0000e400ff117b82 */ /* 0x000ee20000000800 */
[----:B------:R4:W-:Y:S01]  /*4e40*/  STL.64 [R1+0x18], RZ ;  /* 0x000018ff01007387 */ /* 0x0009e20000100a00 */
[----:B------:R-:W-:Y:S01]  /*4e50*/  CS2R R14, SRZ ;  /* 0x00000000000e7805 */ /* 0x000fe2000001ff00 */
[----:B------:R-:W5:Y:S02]  /*4e60*/  LDCU UR10, c[0x0][0x39c] ;  /* 0x00007380ff0a77ac */ /* 0x000f640008000800 */
[----:B------:R4:W-:Y:S01]  /*4e70*/  STL [R1+0x20], RZ ;  /* 0x000020ff01007387 */ /* 0x0009e20000100800 */
[----:B------:R-:W0:Y:S03]  /*4e80*/  LDCU UR7, c[0x0][0x390] ;  /* 0x00007200ff0777ac */ /* 0x000e260008000800 */
[----:B------:R4:W-:Y:S01]  /*4e90*/  STL.64 [R1+0x28], RZ ;  /* 0x000028ff01007387 */ /* 0x0009e20000100a00 */
[----:B--2---:R-:W-:-:S02]  /*4ea0*/  ULOP3.LUT UR5, UR5, 0xf7dcefdd, URZ, 0x3c, !UPT ;  /* 0xf7dcefdd05057892 */ /* 0x004fc4000f8e3cff */
[----:B------:R-:W-:Y:S02]  /*4eb0*/  ULOP3.LUT UR4, UR4, 0xaad26b49, URZ, 0x3c, !UPT ;  /* 0xaad26b4904047892 */ /* 0x000fe4000f8e3cff */
[----:B------:R-:W-:Y:S01]  /*4ec0*/  UIMAD UR5, UR5, -0x658354e5, URZ ;  /* 0x9a7cab1b050578a4 */ /* 0x000fe2000f8e02ff */
[----:B-----5:R-:W-:Y:S01]  /*4ed0*/  FADD R13, R19, UR10 ;  /* 0x0000000a130d7e21 */ /* 0x020fe20008000000 */
[----:B---3--:R-:W-:Y:S02]  /*4ee0*/  ISETP.GE.U32.AND P0, PT, R17, 0x4, PT ;  /* 0x000000041100780c */ /* 0x008fe40003f06070 */
[----:B------:R-:W-:Y:S01]  /*4ef0*/  UIMAD UR4, UR4, 0x4182bed5, UR5 ;  /* 0x4182bed5040478a4 */ /* 0x000fe2000f8e0205 */
[----:B0-----:R-:W-:-:S03]  /*4f00*/  IMAD.U32 R7, RZ, RZ, UR7 ;  /* 0x00000007ff077e24 */ /* 0x001fc6000f8e00ff */
[----:B------:R-:W-:-:S06]  /*4f10*/  UIADD3 UR4, UPT, UPT, UR4, 0x64f0c9, URZ ;  /* 0x0064f0c904047890 */ /* 0x000fcc000fffe0ff */
[----:B------:R-:W-:Y:S01]  /*4f20*/  IMAD.U32 R18, RZ, RZ, UR4 ;  /* 0x00000004ff127e24 */ /* 0x000fe2000f8e00ff */
[----:B----4-:R-:W-:Y:S06]  /*4f30*/  @!P0 BRA `(.L_x_40) ;  /* 0x0000000400cc8947 */ /* 0x010fec0003800000 */
[----:B------:R-:W-:Y:S01]  /*4f40*/  LOP3.LUT R17, R17, 0x7ffffffc, RZ, 0xc0, !PT ;  /* 0x7ffffffc11117812 */ /* 0x000fe200078ec0ff */
[----:B------:R-:W-:Y:S02]  /*4f50*/  IMAD.MOV.U32 R15, RZ, RZ, RZ ;  /* 0x000000ffff0f7224 */ /* 0x000fe400078e00ff */
[----:B------:R-:W-:Y:S02]  /*4f60*/  IMAD.U32 R18, RZ, RZ, UR4 ;  /* 0x00000004ff127e24 */ /* 0x000fe4000f8e00ff */
[----:B------:R-:W-:Y:S02]  /*4f70*/  IMAD.U32 R7, RZ, RZ, UR7 ;  /* 0x00000007ff077e24 */ /* 0x000fe4000f8e00ff */
[----:B------:R-:W-:-:S07]  /*4f80*/  IMAD.MOV.U32 R16, RZ, RZ, RZ ;  /* 0x000000ffff107224 */ /* 0x000fce00078e00ff */
.L_x_49:
[----:B------:R-:W-:Y:S01]  /*4f90*/  SHF.R.U32.HI R21, RZ, 0x2, R12 ;  /* 0x00000002ff157819 */ /* 0x000fe2000001160c */
[----:B------:R-:W-:Y:S01]  /*4fa0*/  IMAD.MOV.U32 R23, RZ, RZ, R10 ;  /* 0x000000ffff177224 */ /* 0x000fe200078e000a */
[----:B------:R-:W-:Y:S01]  /*4fb0*/  BSSY.RECONVERGENT B0, `(.L_x_41) ;  /* 0x000003b000007945 */ /* 0x000fe20003800200 */
[----:B-1----:R-:W-:Y:S01]  /*4fc0*/  IMAD.SHL.U32 R10, R9, 0x10, RZ ;  /* 0x00000010090a7824 */ /* 0x002fe200078e00ff */
[----:B------:R-:W-:Y:S01]  /*4fd0*/  LOP3.LUT R21, R21, R12, RZ, 0x3c, !PT ;  /* 0x0000000c15157212 */ /* 0x000fe200078e3cff */
[----:B------:R-:W-:Y:S01]  /*4fe0*/  IMAD.MOV.U32 R22, RZ, RZ, R11 ;  /* 0x000000ffff167224 */ /* 0x000fe200078e000b */
[----:B------:R-:W-:-:S03]  /*4ff0*/  SHF.R.U32.HI R20, RZ, 0x2, R23 ;  /* 0x00000002ff147819 */ /* 0x000fc60000011617 */
[----:B------:R-:W-:Y:S01]  /*5000*/  IMAD.SHL.U32 R12, R21, 0x2, RZ ;  /* 0x00000002150c7824 */ /* 0x000fe200078e00ff */
[----:B------:R-:W-:Y:S01]  /*5010*/  LOP3.LUT R20, R20, R23, RZ, 0x3c, !PT ;  /* 0x0000001714147212 */ /* 0x000fe200078e3cff */
[----:B------:R-:W-:-:S03]  /*5020*/  IMAD.MOV.U32 R23, RZ, RZ, R8 ;  /* 0x000000ffff177224 */ /* 0x000fc600078e0008 */
[----:B------:R-:W-:Y:S01]  /*5030*/  LOP3.LUT R10, R21, R12, R10, 0x96, !PT ;  /* 0x0000000c150a7212 */ /* 0x000fe200078e960a */
[----:B------:R-:W-:Y:S01]  /*5040*/  IMAD.SHL.U32 R12, R20, 0x2, RZ ;  /* 0x00000002140c7824 */ /* 0x000fe200078e00ff */
[----:B------:R-:W-:Y:S02]  /*5050*/  SHF.R.U32.HI R21, RZ, 0x2, R22 ;  /* 0x00000002ff157819 */ /* 0x000fe40000011616 */
[----:B------:R-:W-:Y:S02]  /*5060*/  LOP3.LUT R10, R10, R9, RZ, 0x3c, !PT ;  /* 0x000000090a0a7212 */ /* 0x000fe400078e3cff */
[----:B------:R-:W-:-:S03]  /*5070*/  LOP3.LUT R21, R21, R22, RZ, 0x3c, !PT ;  /* 0x0000001615157212 */ /* 0x000fc600078e3cff */
[----:B------:R-:W-:-:S05]  /*5080*/  IMAD.SHL.U32 R11, R10, 0x10, RZ ;  /* 0x000000100a0b7824 */ /* 0x000fca00078e00ff */
[----:B------:R-:W-:Y:S01]  /*5090*/  LOP3.LUT R11, R20, R12, R11, 0x96, !PT ;  /* 0x0000000c140b7212 */ /* 0x000fe200078e960b */
[----:B------:R-:W-:Y:S01]  /*50a0*/  IMAD.SHL.U32 R12, R21, 0x2, RZ ;  /* 0x00000002150c7824 */ /* 0x000fe200078e00ff */
[----:B------:R-:W-:Y:S02]  /*50b0*/  SHF.R.U32.HI R20, RZ, 0x2, R23 ;  /* 0x00000002ff147819 */ /* 0x000fe40000011617 */
[----:B------:R-:W-:-:S05]  /*50c0*/  LOP3.LUT R11, R11, R10, RZ, 0x3c, !PT ;  /* 0x0000000a0b0b7212 */ /* 0x000fca00078e3cff */
[----:B------:R-:W-:-:S05]  /*50d0*/  IMAD.SHL.U32 R8, R11, 0x10, RZ ;  /* 0x000000100b087824 */ /* 0x000fca00078e00ff */
[----:B------:R-:W-:Y:S01]  /*50e0*/  LOP3.LUT R8, R21, R12, R8, 0x96, !PT ;  /* 0x0000000c15087212 */ /* 0x000fe200078e9608 */
[----:B------:R-:W-:Y:S01]  /*50f0*/  IMAD.MOV.U32 R12, RZ, RZ, R9 ;  /* 0x000000ffff0c7224 */ /* 0x000fe200078e0009 */
[----:B------:R-:W-:Y:S02]  /*5100*/  LOP3.LUT R21, R20, R23, RZ, 0x3c, !PT ;  /* 0x0000001714157212 */ /* 0x000fe400078e3cff */
[----:B------:R-:W-:Y:S01]  /*5110*/  LOP3.LUT R8, R8, R11, RZ, 0x3c, !PT ;  /* 0x0000000b08087212 */ /* 0x000fe200078e3cff */
[----:B------:R-:W0:Y:S02]  /*5120*/  LDC R20, c[0x0][0x394] ;  /* 0x0000e500ff147b82 */ /* 0x000e240000000800 */
[----:B------:R-:W-:Y:S01]  /*5130*/  IMAD.SHL.U32 R23, R21, 0x2, RZ ;  /* 0x0000000215177824 */ /* 0x000fe200078e00ff */
[----:B------:R-:W-:Y:S01]  /*5140*/  IADD3 R25, PT, PT, R18, 0x10974f, R8 ;  /* 0x0010974f12197810 */ /* 0x000fe20007ffe008 */
[----:B------:R-:W-:-:S03]  /*5150*/  IMAD.SHL.U32 R22, R8, 0x10, RZ ;  /* 0x0000001008167824 */ /* 0x000fc600078e00ff */
[----:B------:R-:W-:Y:S02]  /*5160*/  I2FP.F32.U32 R26, R25 ;  /* 0x00000019001a7245 */ /* 0x000fe40000201000 */
[----:B------:R-:W-:Y:S02]  /*5170*/  LOP3.LUT R9, R21, R23, R22, 0x96, !PT ;  /* 0x0000001715097212 */ /* 0x000fe400078e9616 */
[C---:B------:R-:W-:Y:S02]  /*5180*/  IADD3 R21, PT, PT, R18.reuse, 0x587c5, R10 ;  /* 0x000587c512157810 */ /* 0x040fe40007ffe00a */
[C---:B------:R-:W-:Y:S01]  /*5190*/  IADD3 R23, PT, PT, R18.reuse, 0xb0f8a, R11 ;  /* 0x000b0f8a12177810 */ /* 0x040fe20007ffe00b */
[----:B------:R-:W-:Y:S01]  /*51a0*/  VIADD R18, R18, 0x161f14 ;  /* 0x00161f1412127836 */ /* 0x000fe20000000000 */
[----:B------:R-:W-:Y:S01]  /*51b0*/  I2FP.F32.U32 R22, R21 ;  /* 0x0000001500167245 */ /* 0x000fe20000201000 */
[----:B------:R-:W-:Y:S01]  /*51c0*/  IMAD.MOV.U32 R21, RZ, RZ, 0x2f800000 ;  /* 0x2f800000ff157424 */ /* 0x000fe200078e00ff */
[----:B------:R-:W-:-:S02]  /*51d0*/  LOP3.LUT R9, R9, R8, RZ, 0x3c, !PT ;  /* 0x0000000809097212 */ /* 0x000fc400078e3cff */
[----:B------:R-:W-:Y:S01]  /*51e0*/  I2FP.F32.U32 R24, R23 ;  /* 0x0000001700187245 */ /* 0x000fe20000201000 */
[-C--:B------:R-:W-:Y:S01]  /*51f0*/  FFMA R22, R22, R21.reuse, 1.1641532182693481445e-10 ;  /* 0x2f00000016167423 */ /* 0x080fe20000000015 */
[-C--:B------:R-:W-:Y:S01]  /*5200*/  FFMA R26, R26, R21.reuse, 1.1641532182693481445e-10 ;  /* 0x2f0000001a1a7423 */ /* 0x080fe20000000015 */
[----:B------:R-:W-:Y:S02]  /*5210*/  IMAD.IADD R27, R9, 0x1, R18 ;  /* 0x00000001091b7824 */ /* 0x000fe400078e0212 */
[----:B------:R-:W-:Y:S01]  /*5220*/  FFMA R24, R24, R21, 1.1641532182693481445e-10 ;  /* 0x2f00000018187423 */ /* 0x000fe20000000015 */
[-C--:B0-----:R-:W-:Y:S02]  /*5230*/  FSETP.GTU.AND P2, PT, R22, R20.reuse, PT ;  /* 0x000000141600720b */ /* 0x081fe40003f4c000 */
[----:B------:R-:W-:Y:S02]  /*5240*/  I2FP.F32.U32 R28, R27 ;  /* 0x0000001b001c7245 */ /* 0x000fe40000201000 */
[----:B------:R-:W-:-:S02]  /*5250*/  FSETP.GTU.AND P3, PT, R24, R20, PT ;  /* 0x000000141800720b */ /* 0x000fc40003f6c000 */
[----:B------:R-:W-:Y:S01]  /*5260*/  FSETP.GTU.AND P0, PT, R26, R20, PT ;  /* 0x000000141a00720b */ /* 0x000fe20003f0c000 */
[----:B------:R-:W-:-:S05]  /*5270*/  FFMA R28, R28, R21, 1.1641532182693481445e-10 ;  /* 0x2f0000001c1c7423 */ /* 0x000fca0000000015 */
[----:B------:R-:W-:Y:S01]  /*5280*/  FSETP.GTU.AND P1, PT, R28, R20, PT ;  /* 0x000000141c00720b */ /* 0x000fe20003f2c000 */
[----:B------:R-:W-:-:S12]  /*5290*/  @!P2 BRA `(.L_x_42) ;  /* 0x000000000030a947 */ /* 0x000fd80003800000 */
[----:B------:R-:W-:Y:S01]  /*52a0*/  FSETP.GTU.AND P2, PT, R22, R19, PT ;  /* 0x000000131600720b */ /* 0x000fe20003f4c000 */
[----:B------:R-:W-:-:S12]  /*52b0*/  VIADD R21, R7, 0xffffffff ;  /* 0xffffffff07157836 */ /* 0x000fd80000000000 */
[----:B------:R-:W-:-:S05]  /*52c0*/  @!P2 IMAD.MOV.U32 R20, RZ, RZ, 0x1 ;  /* 0x00000001ff14a424 */ /* 0x000fca00078e00ff */
[----:B------:R-:W-:-:S04]  /*52d0*/  @!P2 SHF.L.U32 R20, R20, R21, RZ ;  /* 0x000000151414a219 */ /* 0x000fc800000006ff */
[----:B------:R-:W-:Y:S01]  /*52e0*/  @!P2 LOP3.LUT R15, R20, R15, RZ, 0xfc, !PT ;  /* 0x0000000f140fa212 */ /* 0x000fe200078efcff */
[----:B------:R-:W-:Y:S06]  /*52f0*/  @!P2 BRA `(.L_x_42) ;  /* 0x000000000018a947 */ /* 0x000fec0003800000 */
[----:B------:R-:W-:Y:S01]  /*5300*/  FSETP.GTU.AND P2, PT, R22, R13, PT ;  /* 0x0000000d1600720b */ /* 0x000fe20003f4c000 */
[----:B------:R-:W-:-:S05]  /*5310*/  IMAD.MOV.U32 R20, RZ, RZ, 0x1 ;  /* 0x00000001ff147424 */ /* 0x000fca00078e00ff */
[----:B------:R-:W-:-:S07]  /*5320*/  SHF.L.U32 R21, R20, R21, RZ ;  /* 0x0000001514157219 */ /* 0x000fce00000006ff */
[C---:B------:R-:W-:Y:S02]  /*5330*/  @!P2 LOP3.LUT R14, R21.reuse, R14, RZ, 0xfc, !PT ;  /* 0x0000000e150ea212 */ /* 0x040fe400078efcff */
[C---:B------:R-:W-:Y:S02]  /*5340*/  @P2 LOP3.LUT R15, R21.reuse, R15, RZ, 0xfc, !PT ;  /* 0x0000000f150f2212 */ /* 0x040fe400078efcff */
[----:B------:R-:W-:-:S07]  /*5350*/  @P2 LOP3.LUT R14, R21, R14, RZ, 0xfc, !PT ;  /* 0x0000000e150e2212 */ /* 0x000fce00078efcff */
.L_x_42:
[----:B------:R-:W-:Y:S05]  /*5360*/  BSYNC.RECONVERGENT B0 ;  /* 0x0000000000007941 */ /* 0x000fea0003800200 */
.L_x_41:
[----:B------:R-:W-:Y:S04]  /*5370*/  BSSY.RECONVERGENT B0, `(.L_x_43) ;  /* 0x000000e000007945 */ /* 0x000fe80003800200 */
[----:B------:R-:W-:Y:S05]  /*5380*/  @!P3 BRA `(.L_x_44) ;  /* 0x000000000030b947 */ /* 0x000fea0003800000 */
        /* <DEDUP_REMOVED lines=12> */
.L_x_44:
[----:B------:R-:W-:Y:S05]  /*5450*/  BSYNC.RECONVERGENT B0 ;  /* 0x0000000000007941 */ /* 0x000fea0003800200 */
.L_x_43:
        /* <DEDUP_REMOVED lines=14> */
.L_x_46:
[----:B------:R-:W-:Y:S05]  /*5540*/  BSYNC.RECONVERGENT B0 ;  /* 0x0000000000007941 */ /* 0x000fea0003800200 */
.L_x_45:
[----:B------:R-:W-:Y:S01]  /*5550*/  BSSY.RECONVERGENT B0, `(.L_x_47) ;  /* 0x000000e000007945 */ /* 0x000fe20003800200 */
[----:B------:R-:W-:-:S03]  /*5560*/  VIADD R7, R7, 0xfffffffc ;  /* 0xfffffffc07077836 */ /* 0x000fc60000000000 */
[----:B------:R-:W-:Y:S05]  /*5570*/  @!P1 BRA `(.L_x_48) ;  /* 0x00000000002c9947 */ /* 0x000fea0003800000 */
[----:B------:R-:W-:-:S13]  /*5580*/  FSETP.GTU.AND P0, PT, R28, R19, PT ;  /* 0x000000131c00720b */ /* 0x000fda0003f0c000 */
        /* <DEDUP_REMOVED lines=10> */
.L_x_48:
[----:B------:R-:W-:Y:S05]  /*5630*/  BSYNC.RECONVERGENT B0 ;  /* 0x0000000000007941 */ /* 0x000fea0003800200 */
.L_x_47:
[----:B------:R-:W-:-:S05]  /*5640*/  VIADD R16, R16, 0x4 ;  /* 0x0000000410107836 */ /* 0x000fca0000000000 */
[----:B------:R-:W-:-:S13]  /*5650*/  ISETP.NE.AND P0, PT, R16, R17, PT ;  /* 0x000000111000720c */ /* 0x000fda0003f05270 */
[----:B------:R-:W-:Y:S05]  /*5660*/  @P0 BRA `(.L_x_49) ;  /* 0xfffffff800480947 */ /* 0x000fea000383ffff */
.L_x_40:
[----:B------:R-:W0:Y:S01]  /*5670*/  LDC R22, c[0x0][0x390] ;  /* 0x0000e400ff167b82 */ /* 0x000e220000000800 */
[----:B------:R-:W-:Y:S02]  /*5680*/  IMAD.MOV.U32 R21, RZ, RZ, R15 ;  /* 0x000000ffff157224 */ /* 0x000fe400078e000f */
[----:B------:R-:W-:Y:S02]  /*5690*/  IMAD.MOV.U32 R20, RZ, RZ, R14 ;  /* 0x000000ffff147224 */ /* 0x000fe400078e000e */
[----:B------:R-:W-:Y:S02]  /*56a0*/  IMAD.MOV.U32 R16, RZ, RZ, R8 ;  /* 0x000000ffff107224 */ /* 0x000fe400078e0008 */
[----:B------:R-:W-:Y:S02]  /*56b0*/  IMAD.MOV.U32 R15, RZ, RZ, R11 ;  /* 0x000000ffff0f7224 */ /* 0x000fe400078e000b */
[----:B------:R-:W-:Y:S02]  /*56c0*/  IMAD.MOV.U32 R14, RZ, RZ, R10 ;  /* 0x000000ffff0e7224 */ /* 0x000fe400078e000a */
[----:B------:R-:W-:Y:S01]  /*56d0*/  IMAD.MOV.U32 R17, RZ, RZ, R9 ;  /* 0x000000ffff117224 */ /* 0x000fe200078e0009 */
[----:B0-----:R-:W-:-:S04]  /*56e0*/  LOP3.LUT R22, R22, 0x3, RZ, 0xc0, !PT ;  /* 0x0000000316167812 */ /* 0x001fc800078ec0ff */
[----:B------:R-:W-:-:S13]  /*56f0*/  ISETP.NE.AND P0, PT, R22, RZ, PT ;  /* 0x000000ff1600720c */ /* 0x000fda0003f05270 */
[----:B------:R-:W-:Y:S05]  /*5700*/  @!P0 BRA `(.L_x_50) ;  /* 0x0000000400ac8947 */ /* 0x000fea0003800000 */
[----:B------:R-:W-:Y:S01]  /*5710*/  SHF.R.U32.HI R15, RZ, 0x2, R12 ;  /* 0x00000002ff0f7819 */ /* 0x000fe2000001160c */
[----:B------:R-:W0:Y:S01]  /*5720*/  LDC R23, c[0x0][0x394] ;  /* 0x0000e500ff177b82 */ /* 0x000e220000000800 */
[----:B------:R-:W-:Y:S01]  /*5730*/  IMAD.MOV.U32 R24, RZ, RZ, 0x2f800000 ;  /* 0x2f800000ff187424 */ /* 0x000fe200078e00ff */
[----:B------:R-:W-:Y:S01]  /*5740*/  BSSY.RECONVERGENT B0, `(.L_x_51) ;  /* 0x0000019000007945 */ /* 0x000fe20003800200 */
[----:B------:R-:W-:Y:S01]  /*5750*/  LOP3.LUT R15, R15, R12, RZ, 0x3c, !PT ;  /* 0x0000000c0f0f7212 */ /* 0x000fe200078e3cff */
[----:B-1----:R-:W-:Y:S01]  /*5760*/  IMAD.SHL.U32 R12, R9, 0x10, RZ ;  /* 0x00000010090c7824 */ /* 0x002fe200078e00ff */
[----:B------:R-:W-:Y:S01]  /*5770*/  ISETP.NE.AND P1, PT, R22, 0x1, PT ;  /* 0x000000011600780c */ /* 0x000fe20003f25270 */
[----:B------:R-:W-:Y:S02]  /*5780*/  IMAD.MOV.U32 R16, RZ, RZ, R9 ;  /* 0x000000ffff107224 */ /* 0x000fe400078e0009 */
[----:B------:R-:W-:-:S05]  /*5790*/  IMAD.SHL.U32 R14, R15, 0x2, RZ ;  /* 0x000000020f0e7824 */ /* 0x000fca00078e00ff */
[----:B------:R-:W-:-:S04]  /*57a0*/  LOP3.LUT R12, R15, R14, R12, 0x96, !PT ;  /* 0x0000000e0f0c7212 */ /* 0x000fc800078e960c */
[----:B------:R-:W-:-:S04]  /*57b0*/  LOP3.LUT R25, R12, R9, RZ, 0x3c, !PT ;  /* 0x000000090c197212 */ /* 0x000fc800078e3cff */
[----:B------:R-:W-:-:S04]  /*57c0*/  IADD3 R12, PT, PT, R18, 0x587c5, R25 ;  /* 0x000587c5120c7810 */ /* 0x000fc80007ffe019 */
[----:B------:R-:W-:-:S05]  /*57d0*/  I2FP.F32.U32 R15, R12 ;  /* 0x0000000c000f7245 */ /* 0x000fca0000201000 */
[----:B------:R-:W-:-:S05]  /*57e0*/  FFMA R26, R15, R24, 1.1641532182693481445e-10 ;  /* 0x2f0000000f1a7423 */ /* 0x000fca0000000018 */
[----:B0-----:R-:W-:-:S13]  /*57f0*/  FSETP.GTU.AND P0, PT, R26, R23, PT ;  /* 0x000000171a00720b */ /* 0x001fda0003f0c000 */
        /* <DEDUP_REMOVED lines=13> */
.L_x_52:
[----:B------:R-:W-:Y:S05]  /*58d0*/  BSYNC.RECONVERGENT B0 ;  /* 0x0000000000007941 */ /* 0x000fea0003800200 */
.L_x_51:
[----:B------:R-:W-:Y:S01]  /*58e0*/  BSSY.RECONVERGENT B0, `(.L_x_50) ;  /* 0x000004d000007945 */ /* 0x000fe20003800200 */
[----:B------:R-:W-:Y:S02]  /*58f0*/  IMAD.MOV.U32 R15, RZ, RZ, R8 ;  /* 0x000000ffff0f7224 */ /* 0x000fe400078e0008 */
[----:B------:R-:W-:Y:S02]  /*5900*/  IMAD.MOV.U32 R14, RZ, RZ, R11 ;  /* 0x000000ffff0e7224 */ /* 0x000fe400078e000b */
[----:B------:R-:W-:Y:S02]  /*5910*/  IMAD.MOV.U32 R12, RZ, RZ, R10 ;  /* 0x000000ffff0c7224 */ /* 0x000fe400078e000a */
[----:B------:R-:W-:Y:S01]  /*5920*/  IMAD.MOV.U32 R17, RZ, RZ, R25 ;  /* 0x000000ffff117224 */ /* 0x000fe200078e0019 */
[----:B------:R-:W-:Y:S06]  /*5930*/  @!P1 BRA `(.L_x_53) ;  /* 0x00000004001c9947 */ /* 0x000fec0003800000 */
[----:B------:R-:W-:Y:S01]  /*5940*/  SHF.R.U32.HI R15, RZ, 0x2, R10 ;  /* 0x00000002ff0f7819 */ /* 0x000fe2000001160a */
[----:B------:R-:W-:Y:S01]  /*5950*/  BSSY.RECONVERGENT B1, `(.L_x_54) ;  /* 0x0000019000017945 */ /* 0x000fe20003800200 */
[----:B------:R-:W-:Y:S02]  /*5960*/  ISETP.NE.AND P1, PT, R22, 0x2, PT ;  /* 0x000000021600780c */ /* 0x000fe40003f25270 */
[----:B------:R-:W-:Y:S01]  /*5970*/  LOP3.LUT R15, R15, R10, RZ, 0x3c, !PT ;  /* 0x0000000a0f0f7212 */ /* 0x000fe200078e3cff */
[----:B------:R-:W-:-:S04]  /*5980*/  IMAD.SHL.U32 R10, R25, 0x10, RZ ;  /* 0x00000010190a7824 */ /* 0x000fc800078e00ff */
[----:B------:R-:W-:-:S05]  /*5990*/  IMAD.SHL.U32 R12, R15, 0x2, RZ ;  /* 0x000000020f0c7824 */ /* 0x000fca00078e00ff */
[----:B------:R-:W-:Y:S01]  /*59a0*/  LOP3.LUT R10, R15, R12, R10, 0x96, !PT ;  /* 0x0000000c0f0a7212 */ /* 0x000fe200078e960a */
[----:B------:R-:W-:-:S03]  /*59b0*/  IMAD.MOV.U32 R12, RZ, RZ, R11 ;  /* 0x000000ffff0c7224 */ /* 0x000fc600078e000b */
[----:B------:R-:W-:-:S04]  /*59c0*/  LOP3.LUT R27, R10, R25, RZ, 0x3c, !PT ;  /* 0x000000190a1b7212 */ /* 0x000fc800078e3cff */
[----:B------:R-:W-:-:S04]  /*59d0*/  IADD3 R10, PT, PT, R18, 0xb0f8a, R27 ;  /* 0x000b0f8a120a7810 */ /* 0x000fc80007ffe01b */
[----:B------:R-:W-:-:S05]  /*59e0*/  I2FP.F32.U32 R15, R10 ;  /* 0x0000000a000f7245 */ /* 0x000fca0000201000 */
[----:B------:R-:W-:-:S05]  /*59f0*/  FFMA R16, R15, R24, 1.1641532182693481445e-10 ;  /* 0x2f0000000f107423 */ /* 0x000fca0000000018 */
[----:B------:R-:W-:-:S13]  /*5a00*/  FSETP.GTU.AND P0, PT, R16, R23, PT ;  /* 0x000000171000720b */ /* 0x000fda0003f0c000 */
        /* <DEDUP_REMOVED lines=13> */
.L_x_55:
[----:B------:R-:W-:Y:S05]  /*5ae0*/  BSYNC.RECONVERGENT B1 ;  /* 0x0000000000017941 */ /* 0x000fea0003800200 */
.L_x_54:
[----:B------:R-:W-:Y:S02]  /*5af0*/  IMAD.MOV.U32 R16, RZ, RZ, R25 ;  /* 0x000000ffff107224 */ /* 0x000fe400078e0019 */
[----:B------:R-:W-:Y:S02]  /*5b00*/  IMAD.MOV.U32 R15, RZ, RZ, R9 ;  /* 0x000000ffff0f7224 */ /* 0x000fe400078e0009 */
[----:B------:R-:W-:Y:S02]  /*5b10*/  IMAD.MOV.U32 R14, RZ, RZ, R8 ;  /* 0x000000ffff0e7224 */ /* 0x000fe400078e0008 */
[----:B------:R-:W-:Y:S01]  /*5b20*/  IMAD.MOV.U32 R17, RZ, RZ, R27 ;  /* 0x000000ffff117224 */ /* 0x000fe200078e001b */
[----:B------:R-:W-:Y:S06]  /*5b30*/  @!P1 BRA `(.L_x_53) ;  /* 0x00000000009c9947 */ /* 0x000fec0003800000 */
[----:B------:R-:W-:Y:S01]  /*5b40*/  SHF.R.U32.HI R10, RZ, 0x2, R11 ;  /* 0x00000002ff0a7819 */ /* 0x000fe2000001160b */
[----:B------:R-:W-:Y:S02]  /*5b50*/  IMAD.MOV.U32 R16, RZ, RZ, R27 ;  /* 0x000000ffff107224 */ /* 0x000fe400078e001b */
[----:B------:R-:W-:Y:S01]  /*5b60*/  IMAD.MOV.U32 R15, RZ, RZ, R25 ;  /* 0x000000ffff0f7224 */ /* 0x000fe200078e0019 */
[----:B------:R-:W-:Y:S01]  /*5b70*/  LOP3.LUT R10, R10, R11, RZ, 0x3c, !PT ;  /* 0x0000000b0a0a7212 */ /* 0x000fe200078e3cff */
[----:B------:R-:W-:Y:S02]  /*5b80*/  IMAD.SHL.U32 R11, R27, 0x10, RZ ;  /* 0x000000101b0b7824 */ /* 0x000fe400078e00ff */
[----:B------:R-:W-:Y:S02]  /*5b90*/  IMAD.MOV.U32 R14, RZ, RZ, R9 ;  /* 0x000000ffff0e7224 */ /* 0x000fe400078e0009 */
[----:B------:R-:W-:-:S05]  /*5ba0*/  IMAD.SHL.U32 R12, R10, 0x2, RZ ;  /* 0x000000020a0c7824 */ /* 0x000fca00078e00ff */
[----:B------:R-:W-:-:S04]  /*5bb0*/  LOP3.LUT R12, R10, R12, R11, 0x96, !PT ;  /* 0x0000000c0a0c7212 */ /* 0x000fc800078e960b */
[----:B------:R-:W-:Y:S01]  /*5bc0*/  LOP3.LUT R17, R12, R27, RZ, 0x3c, !PT ;  /* 0x0000001b0c117212 */ /* 0x000fe200078e3cff */
[----:B------:R-:W-:-:S03]  /*5bd0*/  IMAD.MOV.U32 R12, RZ, RZ, R8 ;  /* 0x000000ffff0c7224 */ /* 0x000fc600078e0008 */
[----:B------:R-:W-:-:S04]  /*5be0*/  IADD3 R18, PT, PT, R18, 0x10974f, R17 ;  /* 0x0010974f12127810 */ /* 0x000fc80007ffe011 */
[----:B------:R-:W-:-:S05]  /*5bf0*/  I2FP.F32.U32 R11, R18 ;  /* 0x00000012000b7245 */ /* 0x000fca0000201000 */
[----:B------:R-:W-:-:S05]  /*5c00*/  FFMA R24, R11, R24, 1.1641532182693481445e-10 ;  /* 0x2f0000000b187423 */ /* 0x000fca0000000018 */
[----:B------:R-:W-:-:S13]  /*5c10*/  FSETP.GTU.AND P0, PT, R24, R23, PT ;  /* 0x000000171800720b */ /* 0x000fda0003f0c000 */
[----:B------:R-:W-:Y:S05]  /*5c20*/  @!P0 BRA `(.L_x_53) ;  /* 0x0000000000608947 */ /* 0x000fea0003800000 */
[----:B------:R-:W-:Y:S01]  /*5c30*/  FSETP.GTU.AND P0, PT, R24, R19, PT ;  /* 0x000000131800720b */ /* 0x000fe20003f0c000 */
[----:B------:R-:W-:-:S12]  /*5c40*/  VIADD R7, R7, 0xfffffffd ;  /* 0xfffffffd07077836 */ /* 0x000fd80000000000 */
[----:B------:R-:W-:Y:S02]  /*5c50*/  @!P0 IMAD.MOV.U32 R10, RZ, RZ, 0x1 ;  /* 0x00000001ff0a8424 */ /* 0x000fe400078e00ff */
[----:B------:R-:W-:Y:S02]  /*5c60*/  @!P0 IMAD.MOV.U32 R12, RZ, RZ, R8 ;  /* 0x000000ffff0c8224 */ /* 0x000fe400078e0008 */
[----:B------:R-:W-:Y:S01]  /*5c70*/  @!P0 IMAD.MOV.U32 R16, RZ, RZ, R27 ;  /* 0x000000ffff108224 */ /* 0x000fe200078e001b */
[----:B------:R-:W-:Y:S01]  /*5c80*/  @!P0 SHF.L.U32 R10, R10, R7, RZ ;  /* 0x000000070a0a8219 */ /* 0x000fe200000006ff */
[----:B------:R-:W-:Y:S02]  /*5c90*/  @!P0 IMAD.MOV.U32 R15, RZ, RZ, R25 ;  /* 0x000000ffff0f8224 */ /* 0x000fe400078e0019 */
[----:B------:R-:W-:Y:S01]  /*5ca0*/  @!P0 IMAD.MOV.U32 R14, RZ, RZ, R9 ;  /* 0x000000ffff0e8224 */ /* 0x000fe200078e0009 */
[----:B------:R-:W-:Y:S01]  /*5cb0*/  @!P0 LOP3.LUT R21, R10, R21, RZ, 0xfc, !PT ;  /* 0x000000150a158212 */ /* 0x000fe200078efcff */
[----:B------:R-:W-:Y:S06]  /*5cc0*/  @!P0 BRA `(.L_x_53) ;  /* 0x0000000000388947 */ /* 0x000fec0003800000 */
[----:B------:R-:W-:Y:S01]  /*5cd0*/  FSETP.GTU.AND P0, PT, R24, R13, PT ;  /* 0x0000000d1800720b */ /* 0x000fe20003f0c000 */
[----:B------:R-:W-:-:S05]  /*5ce0*/  IMAD.MOV.U32 R10, RZ, RZ, 0x1 ;  /* 0x00000001ff0a7424 */ /* 0x000fca00078e00ff */
[----:B------:R-:W-:-:S07]  /*5cf0*/  SHF.L.U32 R7, R10, R7, RZ ;  /* 0x000000070a077219 */ /* 0x000fce00000006ff */
[C---:B------:R-:W-:Y:S01]  /*5d00*/  @!P0 LOP3.LUT R20, R7.reuse, R20, RZ, 0xfc, !PT ;  /* 0x0000001407148212 */ /* 0x040fe200078efcff */
[----:B------:R-:W-:Y:S01]  /*5d10*/  @!P0 IMAD.MOV.U32 R14, RZ, RZ, R9 ;  /* 0x000000ffff0e8224 */ /* 0x000fe200078e0009 */
[C---:B------:R-:W-:Y:S01]  /*5d20*/  @P0 LOP3.LUT R21, R7.reuse, R21, RZ, 0xfc, !PT ;  /* 0x0000001507150212 */ /* 0x040fe200078efcff */
[--C-:B------:R-:W-:Y:S01]  /*5d30*/  @!P0 IMAD.MOV.U32 R12, RZ, RZ, R8.reuse ;  /* 0x000000ffff0c8224 */ /* 0x100fe200078e0008 */
[----:B------:R-:W-:Y:S01]  /*5d40*/  @P0 LOP3.LUT R20, R7, R20, RZ, 0xfc, !PT ;  /* 0x0000001407140212 */ /* 0x000fe200078efcff */
[----:B------:R-:W-:Y:S02]  /*5d50*/  @!P0 IMAD.MOV.U32 R16, RZ, RZ, R27 ;  /* 0x000000ffff108224 */ /* 0x000fe400078e001b */
[----:B------:R-:W-:Y:S02]  /*5d60*/  @!P0 IMAD.MOV.U32 R15, RZ, RZ, R25 ;  /* 0x000000ffff0f8224 */ /* 0x000fe400078e0019 */
[----:B------:R-:W-:Y:S02]  /*5d70*/  @P0 IMAD.MOV.U32 R14, RZ, RZ, R9 ;  /* 0x000000ffff0e0224 */ /* 0x000fe400078e0009 */
[----:B------:R-:W-:-:S02]  /*5d80*/  @P0 IMAD.MOV.U32 R12, RZ, RZ, R8 ;  /* 0x000000ffff0c0224 */ /* 0x000fc400078e0008 */
[----:B------:R-:W-:Y:S02]  /*5d90*/  @P0 IMAD.MOV.U32 R16, RZ, RZ, R27 ;  /* 0x000000ffff100224 */ /* 0x000fe400078e001b */
[----:B------:R-:W-:-:S07]  /*5da0*/  @P0 IMAD.MOV.U32 R15, RZ, RZ, R25 ;  /* 0x000000ffff0f0224 */ /* 0x000fce00078e0019 */
.L_x_53:
[----:B------:R-:W-:Y:S05]  /*5db0*/  BSYNC.RECONVERGENT B0 ;  /* 0x0000000000007941 */ /* 0x000fea0003800200 */
.L_x_50:
[----:B-1----:R-:W0:Y:S01]  /*5dc0*/  LDC.64 R10, c[0x0][0x380] ;  /* 0x0000e000ff0a7b82 */ /* 0x002e220000000a00 */
[----:B------:R-:W1:Y:S01]  /*5dd0*/  LDCU UR4, c[0x0][0x3b0] ;  /* 0x00007600ff0477ac */ /* 0x000e620008000800 */
[C---:B------:R-:W-:Y:S01]  /*5de0*/  ISETP.NE.AND P0, PT, R20.reuse, R21, PT ;  /* 0x000000151400720c */ /* 0x040fe20003f05270 */
[----:B------:R2:W-:Y:S03]  /*5df0*/  STL.64 [R1+0x8], R14 ;  /* 0x0000080e01007387 */ /* 0x0005e60000100a00 */
[----:B------:R-:W-:Y:S01]  /*5e00*/  SEL R7, R20, 0xffffffff, P0 ;  /* 0xffffffff14077807 */ /* 0x000fe20000000000 */
[----:B------:R2:W-:Y:S01]  /*5e10*/  STL.64 [R1+0x10], R16 ;  /* 0x0000101001007387 */ /* 0x0005e20000100a00 */
[----:B------:R-:W3:Y:S01]  /*5e20*/  LDC.64 R8, c[0x0][0x388] ;  /* 0x0000e200ff087b82 */ /* 0x000ee20000000a00 */
[----:B------:R-:W-:Y:S02]  /*5e30*/  SEL R21, R21, 0xffffffff, P0 ;  /* 0xffffffff15157807 */ /* 0x000fe40000000000 */
[----:B------:R2:W-:Y:S01]  /*5e40*/  STL [R1+0x4], R12 ;  /* 0x0000040c01007387 */ /* 0x0005e20000100800 */
[----:B0-----:R-:W-:-:S05]  /*5e50*/  IMAD.WIDE R10, R6, 0x4, R10 ;  /* 0x00000004060a7825 */ /* 0x001fca00078e020a */
[----:B------:R2:W-:Y:S01]  /*5e60*/  STG.E desc[UR8][R10.64], R7 ;  /* 0x000000070a007986 */ /* 0x0005e2000c101908 */
[----:B---3--:R-:W-:-:S04]  /*5e70*/  IMAD.WIDE R8, R6, 0x4, R8 ;  /* 0x0000000406087825 */ /* 0x008fc800078e0208 */
[----:B------:R-:W-:Y:S01]  /*5e80*/  VIADD R6, R6, UR6 ;  /* 0x0000000606067c36 */ /* 0x000fe20008000000 */
[----:B------:R2:W-:Y:S04]  /*5e90*/  STG.E desc[UR8][R8.64], R21 ;  /* 0x0000001508007986 */ /* 0x0005e8000c101908 */
[----:B-1----:R-:W-:-:S13]  /*5ea0*/  ISETP.GE.AND P0, PT, R6, UR4, PT ;  /* 0x0000000406007c0c */ /* 0x002fda000bf06270 */
[----:B--2---:R-:W-:Y:S05]  /*5eb0*/  @!P0 BRA `(.L_x_16) ;  /* 0xffffffc8004c8947 */ /* 0x004fea000383ffff */
[----:B------:R-:W-:Y:S05]  /*5ec0*/  EXIT ;  /* 0x000000000000794d */ /* 0x000fea0003800000 */
.L_x_56:
        /* <DEDUP_REMOVED lines=11> */
.L_x_59:


//--------------------- .nv.global.init           --------------------------
	.section	.nv.global.init,"aw",@progbits
	.align	4
.nv.global.init:
	.type		mrg32k3aM1SubSeq,@object
	.size		mrg32k3aM1SubSeq,(mrg32k3aM2SubSeq - mrg32k3aM1SubSeq)
mrg32k3aM1SubSeq:
        /*0000*/ 	.byte	0x0b, 0xcc, 0xee, 0x04, 0x73, 0x29, 0x8b, 0x6f, 0xf6, 0x53, 0x03, 0xf6, 0x23, 0xf6, 0xea, 0xda
        /* <DEDUP_REMOVED lines=125> */
	.type		mrg32k3aM2SubSeq,@object
	.size		mrg32k3aM2SubSeq,(mrg32k3aM1 - mrg32k3aM2SubSeq)
mrg32k3aM2SubSeq:
        /* <DEDUP_REMOVED lines=126> */
	.type		mrg32k3aM1,@object
	.size		mrg32k3aM1,(mrg32k3aM1Seq - mrg32k3aM1)
mrg32k3aM1:
        /* <DEDUP_REMOVED lines=144> */
	.type		mrg32k3aM1Seq,@object
	.size		mrg32k3aM1Seq,(mrg32k3aM2 - mrg32k3aM1Seq)
mrg32k3aM1Seq:
        /* <DEDUP_REMOVED lines=144> */
	.type		mrg32k3aM2,@object
	.size		mrg32k3aM2,(mrg32k3aM2Seq - mrg32k3aM2)
mrg32k3aM2:
        /* <DEDUP_REMOVED lines=144> */
	.type		mrg32k3aM2Seq,@object
	.size		mrg32k3aM2Seq,(precalc_xorwow_matrix - mrg32k3aM2Seq)
mrg32k3aM2Seq:
        /* <DEDUP_REMOVED lines=144> */
	.type		precalc_xorwow_matrix,@object
	.size		precalc_xorwow_matrix,(precalc_xorwow_offset_matrix - precalc_xorwow_matrix)
precalc_xorwow_matrix:
        /* <DEDUP_REMOVED lines=6400> */
	.type		precalc_xorwow_offset_matrix,@object
	.size		precalc_xorwow_offset_matrix,(.L_1 - precalc_xorwow_offset_matrix)
precalc_xorwow_offset_matrix:
        /* <DEDUP_REMOVED lines=6400> */
.L_1:


//--------------------- .nv.shared.reserved.0     --------------------------
	.section	.nv.shared.reserved.0,"aw",@nobits
	.weak		__nv_reservedSMEM_offset_0_alias
	.size		__nv_reservedSMEM_offset_0_alias, 0, 64
	.other		__nv_reservedSMEM_offset_0_alias,@"STO_CUDA_RESERVED_SHARED STV_DEFAULT"
__nv_reservedSMEM_offset_0_alias:
	.zero		0
	.zero		64


//--------------------- .nv.constant0.cascade     --------------------------
	.section	.nv.constant0.cascade,"a",@progbits
	.sectionflags	@""
	.align	4
.nv.constant0.cascade:
	.zero		964


//--------------------- .nv.constant0.count_degrees_kernel --------------------------
	.section	.nv.constant0.count_degrees_kernel,"a",@progbits
	.sectionflags	@""
	.align	4
.nv.constant0.count_degrees_kernel:
	.zero		916


//--------------------- .nv.constant0.rmat_kernel --------------------------
	.section	.nv.constant0.rmat_kernel,"a",@progbits
	.sectionflags	@""
	.align	4
.nv.constant0.rmat_kernel:
	.zero		948


//--------------------- SYMBOLS --------------------------

	.type		.nv.reservedSmem.offset0,@object
	.size		.nv.reservedSmem.offset0,0x4
